	.target	sm_90a

	.elftype	@"ET_EXEC"


//--------------------- .note.nv.tkinfo           --------------------------
	.section	.note.nv.tkinfo,"",@"SHT_NOTE"
	.sectionflags	@"SHF_NOTE_NV_TKINFO"
	.tkinfo
        /*0018*/ 	.word	0x00000002
        /*0030*/ 	.string	""
        /*0030*/ 	.string	"ptxas"
        /*0030*/ 	.string	"Cuda compilation tools, release 13.0, V13.0.88"
        /*0030*/ 	.string	"Build cuda_13.0.r13.0/compiler.36424714_0"
        /*0030*/ 	.string	"-arch sm_90a -m 64 "



//--------------------- .note.nv.cuinfo           --------------------------
	.section	.note.nv.cuinfo,"",@"SHT_NOTE"
	.sectionflags	@"SHF_NOTE_NV_CUINFO"
        /*0018*/ 	.short	0x0002
        /*001a*/ 	.short	0x005a
        /*001c*/ 	.short	0x0082
	.zero		2


//--------------------- .nv.info                  --------------------------
	.section	.nv.info,"",@"SHT_CUDA_INFO"
	.align	4


	//----- nvinfo : EIATTR_REGCOUNT
	.align		4
        /*0000*/ 	.byte	0x04, 0x2f
        /*0002*/ 	.short	(.L_15 - .L_14)
	.align		4
.L_14:
        /*0004*/ 	.word	index@(_ZN7cutlass13device_kernelINS_4gemm6kernel13GemmUniversalIN4cute5tupleIJiiiiEEENS1_10collective13CollectiveMmaINS1_34MainloopSm90TmaGmmaWarpSpecializedILi5ENS5_IJNS4_1CILi1EEENSA_ILi2EEESB_EEENS1_35KernelTmaWarpSpecializedCooperativeEEENS5_IJNSA_ILi256EEENSA_ILi64EEENSA_ILi128EEEEEENS_10tfloat32_tENS5_IJlSB_lEEESK_SL_NS4_8TiledMMAINS4_8MMA_AtomIJNS4_4SM904GMMA29MMA_64x64x8_F32TF32TF32_SS_TNILNSP_7ScaleInE1ELSR_1EEEEEENS4_6LayoutINS5_IJSC_SB_SB_EEENS5_IJSB_NSA_ILi0EEESW_EEEEENS5_IJNS4_10UnderscoreESZ_SZ_EEEEENS4_23SM90_TMA_LOAD_MULTICASTENS4_14ComposedLayoutINS4_7SwizzleILi3ELi4ELi3EEENS4_18smem_ptr_flag_bitsILi32EEENSU_INS5_IJNSA_ILi8EEENSA_ILi32EEEEEENS5_IJS19_SB_EEEEEEEvNS4_8identityENS4_13SM90_TMA_LOADES1D_vS1E_EENS_8epilogue10collective6detail29Sm90TmaWarpSpecializedAdapterINS1I_15DefaultEpilogueISK_SL_SL_NS1H_6thread17LinearCombinationISK_Li1EffLNS1M_9ScaleType4KindE0ELNS_15FloatRoundStyleE2ESK_EENS1_15EpilogueDefaultEEEEEvvEEEEvNT_6ParamsE)
        /*0008*/ 	.word	0x000000a8


	//----- nvinfo : EIATTR_FRAME_SIZE
	.align		4
.L_15:
        /*000c*/ 	.byte	0x04, 0x11
        /*000e*/ 	.short	(.L_17 - .L_16)
	.align		4
.L_16:
        /*0010*/ 	.word	index@(_ZN7cutlass13device_kernelINS_4gemm6kernel13GemmUniversalIN4cute5tupleIJiiiiEEENS1_10collective13CollectiveMmaINS1_34MainloopSm90TmaGmmaWarpSpecializedILi5ENS5_IJNS4_1CILi1EEENSA_ILi2EEESB_EEENS1_35KernelTmaWarpSpecializedCooperativeEEENS5_IJNSA_ILi256EEENSA_ILi64EEENSA_ILi128EEEEEENS_10tfloat32_tENS5_IJlSB_lEEESK_SL_NS4_8TiledMMAINS4_8MMA_AtomIJNS4_4SM904GMMA29MMA_64x64x8_F32TF32TF32_SS_TNILNSP_7ScaleInE1ELSR_1EEEEEENS4_6LayoutINS5_IJSC_SB_SB_EEENS5_IJSB_NSA_ILi0EEESW_EEEEENS5_IJNS4_10UnderscoreESZ_SZ_EEEEENS4_23SM90_TMA_LOAD_MULTICASTENS4_14ComposedLayoutINS4_7SwizzleILi3ELi4ELi3EEENS4_18smem_ptr_flag_bitsILi32EEENSU_INS5_IJNSA_ILi8EEENSA_ILi32EEEEEENS5_IJS19_SB_EEEEEEEvNS4_8identityENS4_13SM90_TMA_LOADES1D_vS1E_EENS_8epilogue10collective6detail29Sm90TmaWarpSpecializedAdapterINS1I_15DefaultEpilogueISK_SL_SL_NS1H_6thread17LinearCombinationISK_Li1EffLNS1M_9ScaleType4KindE0ELNS_15FloatRoundStyleE2ESK_EENS1_15EpilogueDefaultEEEEEvvEEEEvNT_6ParamsE)
        /*0014*/ 	.word	0x00000000


	//----- nvinfo : EIATTR_MIN_STACK_SIZE
	.align		4
.L_17:
        /*0018*/ 	.byte	0x04, 0x12
        /*001a*/ 	.short	(.L_19 - .L_18)
	.align		4
.L_18:
        /*001c*/ 	.word	index@(_ZN7cutlass13device_kernelINS_4gemm6kernel13GemmUniversalIN4cute5tupleIJiiiiEEENS1_10collective13CollectiveMmaINS1_34MainloopSm90TmaGmmaWarpSpecializedILi5ENS5_IJNS4_1CILi1EEENSA_ILi2EEESB_EEENS1_35KernelTmaWarpSpecializedCooperativeEEENS5_IJNSA_ILi256EEENSA_ILi64EEENSA_ILi128EEEEEENS_10tfloat32_tENS5_IJlSB_lEEESK_SL_NS4_8TiledMMAINS4_8MMA_AtomIJNS4_4SM904GMMA29MMA_64x64x8_F32TF32TF32_SS_TNILNSP_7ScaleInE1ELSR_1EEEEEENS4_6LayoutINS5_IJSC_SB_SB_EEENS5_IJSB_NSA_ILi0EEESW_EEEEENS5_IJNS4_10UnderscoreESZ_SZ_EEEEENS4_23SM90_TMA_LOAD_MULTICASTENS4_14ComposedLayoutINS4_7SwizzleILi3ELi4ELi3EEENS4_18smem_ptr_flag_bitsILi32EEENSU_INS5_IJNSA_ILi8EEENSA_ILi32EEEEEENS5_IJS19_SB_EEEEEEEvNS4_8identityENS4_13SM90_TMA_LOADES1D_vS1E_EENS_8epilogue10collective6detail29Sm90TmaWarpSpecializedAdapterINS1I_15DefaultEpilogueISK_SL_SL_NS1H_6thread17LinearCombinationISK_Li1EffLNS1M_9ScaleType4KindE0ELNS_15FloatRoundStyleE2ESK_EENS1_15EpilogueDefaultEEEEEvvEEEEvNT_6ParamsE)
        /*0020*/ 	.word	0x00000000
.L_19:


//--------------------- .nv.compat                --------------------------
	.section	.nv.compat,"",@"SHT_CUDA_COMPAT_INFO"
	.align	4
        /*0000*/ 	.byte	0x02, 0x09, 0x01, 0x00, 0x02, 0x02, 0x04, 0x00, 0x02, 0x05, 0x05, 0x00, 0x03, 0x07, 0x01, 0x01
        /*0010*/ 	.byte	0x02, 0x03, 0x01, 0x00, 0x02, 0x06, 0x01, 0x00, 0x04, 0x0b, 0x08, 0x00, 0x00, 0x00, 0x00, 0x00
        /*0020*/ 	.byte	0x00, 0x00, 0x00, 0x00


//--------------------- .nv.info._ZN7cutlass13device_kernelINS_4gemm6kernel13GemmUniversalIN4cute5tupleIJiiiiEEENS1_10collective13CollectiveMmaINS1_34MainloopSm90TmaGmmaWarpSpecializedILi5ENS5_IJNS4_1CILi1EEENSA_ILi2EEESB_EEENS1_35KernelTmaWarpSpecializedCooperativeEEENS5_IJNSA_ILi256EEENSA_ILi64EEENSA_ILi128EEEEEENS_10tfloat32_tENS5_IJlSB_lEEESK_SL_NS4_8TiledMMAINS4_8MMA_AtomIJNS4_4SM904GMMA29MMA_64x64x8_F32TF32TF32_SS_TNILNSP_7ScaleInE1ELSR_1EEEEEENS4_6LayoutINS5_IJSC_SB_SB_EEENS5_IJSB_NSA_ILi0EEESW_EEEEENS5_IJNS4_10UnderscoreESZ_SZ_EEEEENS4_23SM90_TMA_LOAD_MULTICASTENS4_14ComposedLayoutINS4_7SwizzleILi3ELi4ELi3EEENS4_18smem_ptr_flag_bitsILi32EEENSU_INS5_IJNSA_ILi8EEENSA_ILi32EEEEEENS5_IJS19_SB_EEEEEEEvNS4_8identityENS4_13SM90_TMA_LOADES1D_vS1E_EENS_8epilogue10collective6detail29Sm90TmaWarpSpecializedAdapterINS1I_15DefaultEpilogueISK_SL_SL_NS1H_6thread17LinearCombinationISK_Li1EffLNS1M_9ScaleType4KindE0ELNS_15FloatRoundStyleE2ESK_EENS1_15EpilogueDefaultEEEEEvvEEEEvNT_6ParamsE --------------------------
	.section	.nv.info._ZN7cutlass13device_kernelINS_4gemm6kernel13GemmUniversalIN4cute5tupleIJiiiiEEENS1_10collective13CollectiveMmaINS1_34MainloopSm90TmaGmmaWarpSpecializedILi5ENS5_IJNS4_1CILi1EEENSA_ILi2EEESB_EEENS1_35KernelTmaWarpSpecializedCooperativeEEENS5_IJNSA_ILi256EEENSA_ILi64EEENSA_ILi128EEEEEENS_10tfloat32_tENS5_IJlSB_lEEESK_SL_NS4_8TiledMMAINS4_8MMA_AtomIJNS4_4SM904GMMA29MMA_64x64x8_F32TF32TF32_SS_TNILNSP_7ScaleInE1ELSR_1EEEEEENS4_6LayoutINS5_IJSC_SB_SB_EEENS5_IJSB_NSA_ILi0EEESW_EEEEENS5_IJNS4_10UnderscoreESZ_SZ_EEEEENS4_23SM90_TMA_LOAD_MULTICASTENS4_14ComposedLayoutINS4_7SwizzleILi3ELi4ELi3EEENS4_18smem_ptr_flag_bitsILi32EEENSU_INS5_IJNSA_ILi8EEENSA_ILi32EEEEEENS5_IJS19_SB_EEEEEEEvNS4_8identityENS4_13SM90_TMA_LOADES1D_vS1E_EENS_8epilogue10collective6detail29Sm90TmaWarpSpecializedAdapterINS1I_15DefaultEpilogueISK_SL_SL_NS1H_6thread17LinearCombinationISK_Li1EffLNS1M_9ScaleType4KindE0ELNS_15FloatRoundStyleE2ESK_EENS1_15EpilogueDefaultEEEEEvvEEEEvNT_6ParamsE,"",@"SHT_CUDA_INFO"
	.sectionflags	@""
	.align	4


	//----- nvinfo : EIATTR_CUDA_API_VERSION
	.align		4
        /*0000*/ 	.byte	0x04, 0x37
        /*0002*/ 	.short	(.L_21 - .L_20)
.L_20:
        /*0004*/ 	.word	0x00000082


	//----- nvinfo : EIATTR_KPARAM_INFO
	.align		4
.L_21:
        /*0008*/ 	.byte	0x04, 0x17
        /*000a*/ 	.short	(.L_23 - .L_22)
.L_22:
        /*000c*/ 	.word	0x00000000
        /*0010*/ 	.short	0x0000
        /*0012*/ 	.short	0x0070
        /*0014*/ 	.byte	0x00, 0xf0, 0x01, 0x10


	//----- nvinfo : EIATTR_SPARSE_MMA_MASK
	.align		4
.L_23:
        /*0018*/ 	.byte	0x03, 0x50
        /*001a*/ 	.short	0x0000


	//----- nvinfo : EIATTR_MAXREG_COUNT
	.align		4
        /*001c*/ 	.byte	0x03, 0x1b
        /*001e*/ 	.short	0x00a8


	//----- nvinfo : EIATTR_NUM_BARRIERS
	.align		4
        /*0020*/ 	.byte	0x02, 0x4c
        /*0022*/ 	.byte	0x01
	.zero		1


	//----- nvinfo : EIATTR_EXTERNS
	.align		4
        /*0024*/ 	.byte	0x04, 0x0f
        /*0026*/ 	.short	(.L_25 - .L_24)


	//   ....[0]....
	.align		4
.L_24:
        /*0028*/ 	.word	index@(__assertfail)


	//----- nvinfo : EIATTR_MERCURY_ISA_VERSION
	.align		4
.L_25:
        /*002c*/ 	.byte	0x03, 0x5f
        /*002e*/ 	.short	0x0101


	//----- nvinfo : EIATTR_INT_WARP_WIDE_INSTR_OFFSETS
	.align		4
        /*0030*/ 	.byte	0x04, 0x31
        /*0032*/ 	.short	(.L_27 - .L_26)


	//   ....[0]....
.L_26:
        /*0034*/ 	.word	0x000004a0


	//   ....[1]....
        /*0038*/ 	.word	0x000004c0


	//   ....[2]....
        /*003c*/ 	.word	0x00000650


	//   ....[3]....
        /*0040*/ 	.word	0x00003580


	//----- nvinfo : EIATTR_COOP_GROUP_MASK_REGIDS
	.align		4
.L_27:
        /*0044*/ 	.byte	0x04, 0x29
        /*0046*/ 	.short	(.L_29 - .L_28)


	//   ....[0]....
.L_28:
        /*0048*/ 	.word	0xffffffff


	//   ....[1]....
        /*004c*/ 	.word	0xffffffff


	//   ....[2]....
        /*0050*/ 	.word	0xffffffff


	//   ....[3]....
        /*0054*/ 	.word	0xffffffff


	//   ....[4]....
        /*0058*/ 	.word	0xffffffff


	//   ....[5]....
        /*005c*/ 	.word	0xffffffff


	//----- nvinfo : EIATTR_COOP_GROUP_INSTR_OFFSETS
	.align		4
.L_29:
        /*0060*/ 	.byte	0x04, 0x28
        /*0062*/ 	.short	(.L_31 - .L_30)


	//   ....[0]....
.L_30:
        /*0064*/ 	.word	0x00000060


	//   ....[1]....
        /*0068*/ 	.word	0x00000070


	//   ....[2]....
        /*006c*/ 	.word	0x00000130


	//   ....[3]....
        /*0070*/ 	.word	0x000002e0


	//   ....[4]....
        /*0074*/ 	.word	0x000007b0


	//   ....[5]....
        /*0078*/ 	.word	0x00001470


	//----- nvinfo : EIATTR_REG_RECONFIG
	.align		4
.L_31:
        /*007c*/ 	.byte	0x01, 0x54
	.zero		2


	//----- nvinfo : EIATTR_SYSCALL_OFFSETS
	.align		4
        /*0080*/ 	.byte	0x04, 0x46
        /*0082*/ 	.short	(.L_33 - .L_32)


	//   ....[0]....
.L_32:
        /*0084*/ 	.word	0x00001660


	//----- nvinfo : EIATTR_MBARRIER_INSTR_OFFSETS
	.align		4
.L_33:
        /*0088*/ 	.byte	0x04, 0x39
        /*008a*/ 	.short	(.L_35 - .L_34)


	//   ....[0]....
.L_34:
        /*008c*/ 	.word	0x00000230
        /*0090*/ 	.word	0x000000ff
        /*0094*/ 	.word	0x00000000
        /*0098*/ 	.short	0x0100
        /*009a*/ 	.byte	0x08
	.zero		1


	//   ....[1]....
        /*009c*/ 	.word	0x00000240
        /*00a0*/ 	.word	0x000000ff
        /*00a4*/ 	.word	0x00000028
        /*00a8*/ 	.short	0x0100
        /*00aa*/ 	.byte	0x08
	.zero		1


	//   ....[2]....
        /*00ac*/ 	.word	0x00000250
        /*00b0*/ 	.word	0x000000ff
        /*00b4*/ 	.word	0x00000008
        /*00b8*/ 	.short	0x0100
        /*00ba*/ 	.byte	0x08
	.zero		1


	//   ....[3]....
        /*00bc*/ 	.word	0x00000260
        /*00c0*/ 	.word	0x000000ff
        /*00c4*/ 	.word	0x00000030
        /*00c8*/ 	.short	0x0100
        /*00ca*/ 	.byte	0x08
	.zero		1


	//   ....[4]....
        /*00cc*/ 	.word	0x00000270
        /*00d0*/ 	.word	0x000000ff
        /*00d4*/ 	.word	0x00000010
        /*00d8*/ 	.short	0x0100
        /*00da*/ 	.byte	0x08
	.zero		1


	//   ....[5]....
        /*00dc*/ 	.word	0x00000280
        /*00e0*/ 	.word	0x000000ff
        /*00e4*/ 	.word	0x00000038
        /*00e8*/ 	.short	0x0100
        /*00ea*/ 	.byte	0x08
	.zero		1


	//   ....[6]....
        /*00ec*/ 	.word	0x00000290
        /*00f0*/ 	.word	0x000000ff
        /*00f4*/ 	.word	0x00000018
        /*00f8*/ 	.short	0x0100
        /*00fa*/ 	.byte	0x08
	.zero		1


	//   ....[7]....
        /*00fc*/ 	.word	0x000002a0
        /*0100*/ 	.word	0x000000ff
        /*0104*/ 	.word	0x00000040
        /*0108*/ 	.short	0x0100
        /*010a*/ 	.byte	0x08
	.zero		1


	//   ....[8]....
        /*010c*/ 	.word	0x000002b0
        /*0110*/ 	.word	0x000000ff
        /*0114*/ 	.word	0x00000020
        /*0118*/ 	.short	0x0100
        /*011a*/ 	.byte	0x08
	.zero		1


	//   ....[9]....
        /*011c*/ 	.word	0x000002c0
        /*0120*/ 	.word	0x000000ff
        /*0124*/ 	.word	0x00000048
        /*0128*/ 	.short	0x0100
        /*012a*/ 	.byte	0x08
	.zero		1


	//   ....[10]....
        /*012c*/ 	.word	0x000006e0
        /*0130*/ 	.word	0x000000ff
        /*0134*/ 	.word	0x00000060
        /*0138*/ 	.short	0x0100
        /*013a*/ 	.byte	0x06
	.zero		1


	//   ....[11]....
        /*013c*/ 	.word	0x00000760
        /*0140*/ 	.word	0x000000ff
        /*0144*/ 	.word	0x00000068
        /*0148*/ 	.short	0x0100
        /*014a*/ 	.byte	0x06
	.zero		1


	//   ....[12]....
        /*014c*/ 	.word	0x00001720
        /*0150*/ 	.word	0x00000003
        /*0154*/ 	.word	0x00000000
        /*0158*/ 	.short	0x010a
        /*015a*/ 	.byte	0x3f
	.zero		1


	//   ....[13]....
        /*015c*/ 	.word	0x00001780
        /*0160*/ 	.word	0x00000003
        /*0164*/ 	.word	0x00000000
        /*0168*/ 	.short	0x010a
        /*016a*/ 	.byte	0x3f
	.zero		1


	//   ....[14]....
        /*016c*/ 	.word	0x00002650
        /*0170*/ 	.word	0x00000005
        /*0174*/ 	.word	0x00000000
        /*0178*/ 	.short	0x010a
        /*017a*/ 	.byte	0x3f
	.zero		1


	//   ....[15]....
        /*017c*/ 	.word	0x00002690
        /*0180*/ 	.word	0x00000005
        /*0184*/ 	.word	0x00000000
        /*0188*/ 	.short	0x010a
        /*018a*/ 	.byte	0x3f
	.zero		1


	//   ....[16]....
        /*018c*/ 	.word	0x00003430
        /*0190*/ 	.word	0x00000004
        /*0194*/ 	.word	0x00000000
        /*0198*/ 	.short	0x0101
        /*019a*/ 	.byte	0x3f
	.zero		1


	//   ....[17]....
        /*019c*/ 	.word	0x00003620
        /*01a0*/ 	.word	0x00000000
        /*01a4*/ 	.word	0x00000000
        /*01a8*/ 	.short	0x0101
        /*01aa*/ 	.byte	0x3f
	.zero		1


	//   ....[18]....
        /*01ac*/ 	.word	0x00008ef0
        /*01b0*/ 	.word	0x00000017
        /*01b4*/ 	.word	0x00000028
        /*01b8*/ 	.short	0x010a
        /*01ba*/ 	.byte	0x3f
	.zero		1


	//   ....[19]....
        /*01bc*/ 	.word	0x000094a0
        /*01c0*/ 	.word	0x00000006
        /*01c4*/ 	.word	0x00000068
        /*01c8*/ 	.short	0x0101
        /*01ca*/ 	.byte	0x3f
	.zero		1


	//   ....[20]....
        /*01cc*/ 	.word	0x00009be0
        /*01d0*/ 	.word	0x00000007
        /*01d4*/ 	.word	0x00000000
        /*01d8*/ 	.short	0x010a
        /*01da*/ 	.byte	0x3f
	.zero		1


	//   ....[21]....
        /*01dc*/ 	.word	0x00009c60
        /*01e0*/ 	.word	0x00000006
        /*01e4*/ 	.word	0x00000000
        /*01e8*/ 	.short	0x010a
        /*01ea*/ 	.byte	0x3f
	.zero		1


	//   ....[22]....
        /*01ec*/ 	.word	0x00009cf0
        /*01f0*/ 	.word	0x00000007
        /*01f4*/ 	.word	0x00000000
        /*01f8*/ 	.short	0x010a
        /*01fa*/ 	.byte	0x3f
	.zero		1


	//   ....[23]....
        /*01fc*/ 	.word	0x00009d80
        /*0200*/ 	.word	0x00000006
        /*0204*/ 	.word	0x00000000
        /*0208*/ 	.short	0x010a
        /*020a*/ 	.byte	0x3f
	.zero		1


	//   ....[24]....
        /*020c*/ 	.word	0x00009e10
        /*0210*/ 	.word	0x00000005
        /*0214*/ 	.word	0x00000000
        /*0218*/ 	.short	0x010a
        /*021a*/ 	.byte	0x3f
	.zero		1


	//   ....[25]....
        /*021c*/ 	.word	0x00009e70
        /*0220*/ 	.word	0x00000003
        /*0224*/ 	.word	0x00000000
        /*0228*/ 	.short	0x010a
        /*022a*/ 	.byte	0x3f
	.zero		1


	//   ....[26]....
        /*022c*/ 	.word	0x00009ec0
        /*0230*/ 	.word	0x00000005
        /*0234*/ 	.word	0x00000000
        /*0238*/ 	.short	0x010a
        /*023a*/ 	.byte	0x3f
	.zero		1


	//   ....[27]....
        /*023c*/ 	.word	0x00009f90
        /*0240*/ 	.word	0x00000017
        /*0244*/ 	.word	0x00000028
        /*0248*/ 	.short	0x010a
        /*024a*/ 	.byte	0x3f
	.zero		1


	//   ....[28]....
        /*024c*/ 	.word	0x0000a060
        /*0250*/ 	.word	0x00000007
        /*0254*/ 	.word	0x00000000
        /*0258*/ 	.short	0x010a
        /*025a*/ 	.byte	0x3f
	.zero		1


	//   ....[29]....
        /*025c*/ 	.word	0x0000a0b0
        /*0260*/ 	.word	0x00000006
        /*0264*/ 	.word	0x00000000
        /*0268*/ 	.short	0x010a
        /*026a*/ 	.byte	0x3f
	.zero		1


	//   ....[30]....
        /*026c*/ 	.word	0x0000a100
        /*0270*/ 	.word	0x00000007
        /*0274*/ 	.word	0x00000000
        /*0278*/ 	.short	0x010a
        /*027a*/ 	.byte	0x3f
	.zero		1


	//   ....[31]....
        /*027c*/ 	.word	0x0000a150
        /*0280*/ 	.word	0x00000006
        /*0284*/ 	.word	0x00000000
        /*0288*/ 	.short	0x010a
        /*028a*/ 	.byte	0x3f
	.zero		1


	//----- nvinfo : EIATTR_NUM_MBARRIERS
	.align		4
.L_35:
        /*028c*/ 	.byte	0x03, 0x38
        /*028e*/ 	.short	0x000c


	//----- nvinfo : EIATTR_EXIT_INSTR_OFFSETS
	.align		4
        /*0290*/ 	.byte	0x04, 0x1c
        /*0292*/ 	.short	(.L_37 - .L_36)


	//   ....[0]....
.L_36:
        /*0294*/ 	.word	0x00000990


	//   ....[1]....
        /*0298*/ 	.word	0x000011b0


	//   ....[2]....
        /*029c*/ 	.word	0x00008680


	//   ....[3]....
        /*02a0*/ 	.word	0x00008be0


	//   ....[4]....
        /*02a4*/ 	.word	0x00009e60


	//----- nvinfo : EIATTR_MAX_THREADS
	.align		4
.L_37:
        /*02a8*/ 	.byte	0x04, 0x05
        /*02aa*/ 	.short	(.L_39 - .L_38)
.L_38:
        /*02ac*/ 	.word	0x00000180
        /*02b0*/ 	.word	0x00000001
        /*02b4*/ 	.word	0x00000001


	//----- nvinfo : EIATTR_CRS_STACK_SIZE
	.align		4
.L_39:
        /*02b8*/ 	.byte	0x04, 0x1e
        /*02ba*/ 	.short	(.L_41 - .L_40)
.L_40:
        /*02bc*/ 	.word	0x00000000


	//----- nvinfo : EIATTR_CBANK_PARAM_SIZE
	.align		4
.L_41:
        /*02c0*/ 	.byte	0x03, 0x19
        /*02c2*/ 	.short	0x0470


	//----- nvinfo : EIATTR_PARAM_CBANK
	.align		4
        /*02c4*/ 	.byte	0x04, 0x0a
        /*02c6*/ 	.short	(.L_43 - .L_42)
	.align		4
.L_42:
        /*02c8*/ 	.word	index@(.nv.constant0._ZN7cutlass13device_kernelINS_4gemm6kernel13GemmUniversalIN4cute5tupleIJiiiiEEENS1_10collective13CollectiveMmaINS1_34MainloopSm90TmaGmmaWarpSpecializedILi5ENS5_IJNS4_1CILi1EEENSA_ILi2EEESB_EEENS1_35KernelTmaWarpSpecializedCooperativeEEENS5_IJNSA_ILi256EEENSA_ILi64EEENSA_ILi128EEEEEENS_10tfloat32_tENS5_IJlSB_lEEESK_SL_NS4_8TiledMMAINS4_8MMA_AtomIJNS4_4SM904GMMA29MMA_64x64x8_F32TF32TF32_SS_TNILNSP_7ScaleInE1ELSR_1EEEEEENS4_6LayoutINS5_IJSC_SB_SB_EEENS5_IJSB_NSA_ILi0EEESW_EEEEENS5_IJNS4_10UnderscoreESZ_SZ_EEEEENS4_23SM90_TMA_LOAD_MULTICASTENS4_14ComposedLayoutINS4_7SwizzleILi3ELi4ELi3EEENS4_18smem_ptr_flag_bitsILi32EEENSU_INS5_IJNSA_ILi8EEENSA_ILi32EEEEEENS5_IJS19_SB_EEEEEEEvNS4_8identityENS4_13SM90_TMA_LOADES1D_vS1E_EENS_8epilogue10collective6detail29Sm90TmaWarpSpecializedAdapterINS1I_15DefaultEpilogueISK_SL_SL_NS1H_6thread17LinearCombinationISK_Li1EffLNS1M_9ScaleType4KindE0ELNS_15FloatRoundStyleE2ESK_EENS1_15EpilogueDefaultEEEEEvvEEEEvNT_6ParamsE)
        /*02cc*/ 	.short	0x0210
        /*02ce*/ 	.short	0x0470


	//----- nvinfo : EIATTR_SW_WAR
	.align		4
.L_43:
        /*02d0*/ 	.byte	0x04, 0x36
        /*02d2*/ 	.short	(.L_45 - .L_44)
.L_44:
        /*02d4*/ 	.word	0x00000008
.L_45:


//--------------------- .nv.callgraph             --------------------------
	.section	.nv.callgraph,"",@"SHT_CUDA_CALLGRAPH"
	.align	4
	.sectionentsize	8
	.align		4
        /*0000*/ 	.word	0x00000000
	.align		4
        /*0004*/ 	.word	0xffffffff
	.align		4
        /*0008*/ 	.word	index@(_ZN7cutlass13device_kernelINS_4gemm6kernel13GemmUniversalIN4cute5tupleIJiiiiEEENS1_10collective13CollectiveMmaINS1_34MainloopSm90TmaGmmaWarpSpecializedILi5ENS5_IJNS4_1CILi1EEENSA_ILi2EEESB_EEENS1_35KernelTmaWarpSpecializedCooperativeEEENS5_IJNSA_ILi256EEENSA_ILi64EEENSA_ILi128EEEEEENS_10tfloat32_tENS5_IJlSB_lEEESK_SL_NS4_8TiledMMAINS4_8MMA_AtomIJNS4_4SM904GMMA29MMA_64x64x8_F32TF32TF32_SS_TNILNSP_7ScaleInE1ELSR_1EEEEEENS4_6LayoutINS5_IJSC_SB_SB_EEENS5_IJSB_NSA_ILi0EEESW_EEEEENS5_IJNS4_10UnderscoreESZ_SZ_EEEEENS4_23SM90_TMA_LOAD_MULTICASTENS4_14ComposedLayoutINS4_7SwizzleILi3ELi4ELi3EEENS4_18smem_ptr_flag_bitsILi32EEENSU_INS5_IJNSA_ILi8EEENSA_ILi32EEEEEENS5_IJS19_SB_EEEEEEEvNS4_8identityENS4_13SM90_TMA_LOADES1D_vS1E_EENS_8epilogue10collective6detail29Sm90TmaWarpSpecializedAdapterINS1I_15DefaultEpilogueISK_SL_SL_NS1H_6thread17LinearCombinationISK_Li1EffLNS1M_9ScaleType4KindE0ELNS_15FloatRoundStyleE2ESK_EENS1_15EpilogueDefaultEEEEEvvEEEEvNT_6ParamsE)
	.align		4
        /*000c*/ 	.word	index@(__assertfail)
	.align		4
        /*0010*/ 	.word	0x00000000
	.align		4
        /*0014*/ 	.word	0xfffffffe
	.align		4
        /*0018*/ 	.word	0x00000000
	.align		4
        /*001c*/ 	.word	0xfffffffd
	.align		4
        /*0020*/ 	.word	0x00000000
	.align		4
        /*0024*/ 	.word	0xfffffffc


//--------------------- .nv.constant4             --------------------------
	.section	.nv.constant4,"a",@progbits
	.align	8
	.align		8
.nv.constant4:
        /*0000*/ 	.dword	__assertfail
	.align		8
        /*0008*/ 	.dword	__unnamed_1
	.align		8
        /*0010*/ 	.dword	_ZN39_INTERNAL_72cd1426_4_k_cu_b271521d_62274cuda3std3__45__cpo5beginE
	.align		8
        /*0018*/ 	.dword	_ZN39_INTERNAL_72cd1426_4_k_cu_b271521d_62274cuda3std3__45__cpo3endE
	.align		8
        /*0020*/ 	.dword	_ZN39_INTERNAL_72cd1426_4_k_cu_b271521d_62274cuda3std3__45__cpo6cbeginE
	.align		8
        /*0028*/ 	.dword	_ZN39_INTERNAL_72cd1426_4_k_cu_b271521d_62274cuda3std3__45__cpo4cendE
	.align		8
        /*0030*/ 	.dword	_ZN39_INTERNAL_72cd1426_4_k_cu_b271521d_62274cuda3std3__441_GLOBAL__N__72cd1426_4_k_cu_b271521d_62276ignoreE
	.align		8
        /*0038*/ 	.dword	_ZN39_INTERNAL_72cd1426_4_k_cu_b271521d_62274cuda3std3__419piecewise_constructE
	.align		8
        /*0040*/ 	.dword	_ZN39_INTERNAL_72cd1426_4_k_cu_b271521d_62274cuda3std3__48in_placeE
	.align		8
        /*0048*/ 	.dword	_ZN39_INTERNAL_72cd1426_4_k_cu_b271521d_62274cuda3std6ranges3__45__cpo4swapE
	.align		8
        /*0050*/ 	.dword	_ZN39_INTERNAL_72cd1426_4_k_cu_b271521d_62274cuda3std6ranges3__45__cpo9iter_moveE
	.align		8
        /*0058*/ 	.dword	_ZN39_INTERNAL_72cd1426_4_k_cu_b271521d_62274cute7productE
	.align		8
        /*0060*/ 	.dword	_ZN39_INTERNAL_72cd1426_4_k_cu_b271521d_62274cute1_E
	.align		8
        /*0068*/ 	.dword	$str$22
	.align		8
        /*0070*/ 	.dword	$str$23


//--------------------- .text._ZN7cutlass13device_kernelINS_4gemm6kernel13GemmUniversalIN4cute5tupleIJiiiiEEENS1_10collective13CollectiveMmaINS1_34MainloopSm90TmaGmmaWarpSpecializedILi5ENS5_IJNS4_1CILi1EEENSA_ILi2EEESB_EEENS1_35KernelTmaWarpSpecializedCooperativeEEENS5_IJNSA_ILi256EEENSA_ILi64EEENSA_ILi128EEEEEENS_10tfloat32_tENS5_IJlSB_lEEESK_SL_NS4_8TiledMMAINS4_8MMA_AtomIJNS4_4SM904GMMA29MMA_64x64x8_F32TF32TF32_SS_TNILNSP_7ScaleInE1ELSR_1EEEEEENS4_6LayoutINS5_IJSC_SB_SB_EEENS5_IJSB_NSA_ILi0EEESW_EEEEENS5_IJNS4_10UnderscoreESZ_SZ_EEEEENS4_23SM90_TMA_LOAD_MULTICASTENS4_14ComposedLayoutINS4_7SwizzleILi3ELi4ELi3EEENS4_18smem_ptr_flag_bitsILi32EEENSU_INS5_IJNSA_ILi8EEENSA_ILi32EEEEEENS5_IJS19_SB_EEEEEEEvNS4_8identityENS4_13SM90_TMA_LOADES1D_vS1E_EENS_8epilogue10collective6detail29Sm90TmaWarpSpecializedAdapterINS1I_15DefaultEpilogueISK_SL_SL_NS1H_6thread17LinearCombinationISK_Li1EffLNS1M_9ScaleType4KindE0ELNS_15FloatRoundStyleE2ESK_EENS1_15EpilogueDefaultEEEEEvvEEEEvNT_6ParamsE --------------------------
	.section	.text._ZN7cutlass13device_kernelINS_4gemm6kernel13GemmUniversalIN4cute5tupleIJiiiiEEENS1_10collective13CollectiveMmaINS1_34MainloopSm90TmaGmmaWarpSpecializedILi5ENS5_IJNS4_1CILi1EEENSA_ILi2EEESB_EEENS1_35KernelTmaWarpSpecializedCooperativeEEENS5_IJNSA_ILi256EEENSA_ILi64EEENSA_ILi128EEEEEENS_10tfloat32_tENS5_IJlSB_lEEESK_SL_NS4_8TiledMMAINS4_8MMA_AtomIJNS4_4SM904GMMA29MMA_64x64x8_F32TF32TF32_SS_TNILNSP_7ScaleInE1ELSR_1EEEEEENS4_6LayoutINS5_IJSC_SB_SB_EEENS5_IJSB_NSA_ILi0EEESW_EEEEENS5_IJNS4_10UnderscoreESZ_SZ_EEEEENS4_23SM90_TMA_LOAD_MULTICASTENS4_14ComposedLayoutINS4_7SwizzleILi3ELi4ELi3EEENS4_18smem_ptr_flag_bitsILi32EEENSU_INS5_IJNSA_ILi8EEENSA_ILi32EEEEEENS5_IJS19_SB_EEEEEEEvNS4_8identityENS4_13SM90_TMA_LOADES1D_vS1E_EENS_8epilogue10collective6detail29Sm90TmaWarpSpecializedAdapterINS1I_15DefaultEpilogueISK_SL_SL_NS1H_6thread17LinearCombinationISK_Li1EffLNS1M_9ScaleType4KindE0ELNS_15FloatRoundStyleE2ESK_EENS1_15EpilogueDefaultEEEEEvvEEEEvNT_6ParamsE,"ax",@progbits
	.align	128
.text._ZN7cutlass13device_kernelINS_4gemm6kernel13GemmUniversalIN4cute5tupleIJiiiiEEENS1_10collective13CollectiveMmaINS1_34MainloopSm90TmaGmmaWarpSpecializedILi5ENS5_IJNS4_1CILi1EEENSA_ILi2EEESB_EEENS1_35KernelTmaWarpSpecializedCooperativeEEENS5_IJNSA_ILi256EEENSA_ILi64EEENSA_ILi128EEEEEENS_10tfloat32_tENS5_IJlSB_lEEESK_SL_NS4_8TiledMMAINS4_8MMA_AtomIJNS4_4SM904GMMA29MMA_64x64x8_F32TF32TF32_SS_TNILNSP_7ScaleInE1ELSR_1EEEEEENS4_6LayoutINS5_IJSC_SB_SB_EEENS5_IJSB_NSA_ILi0EEESW_EEEEENS5_IJNS4_10UnderscoreESZ_SZ_EEEEENS4_23SM90_TMA_LOAD_MULTICASTENS4_14ComposedLayoutINS4_7SwizzleILi3ELi4ELi3EEENS4_18smem_ptr_flag_bitsILi32EEENSU_INS5_IJNSA_ILi8EEENSA_ILi32EEEEEENS5_IJS19_SB_EEEEEEEvNS4_8identityENS4_13SM90_TMA_LOADES1D_vS1E_EENS_8epilogue10collective6detail29Sm90TmaWarpSpecializedAdapterINS1I_15DefaultEpilogueISK_SL_SL_NS1H_6thread17LinearCombinationISK_Li1EffLNS1M_9ScaleType4KindE0ELNS_15FloatRoundStyleE2ESK_EENS1_15EpilogueDefaultEEEEEvvEEEEvNT_6ParamsE:
        .type           _ZN7cutlass13device_kernelINS_4gemm6kernel13GemmUniversalIN4cute5tupleIJiiiiEEENS1_10collective13CollectiveMmaINS1_34MainloopSm90TmaGmmaWarpSpecializedILi5ENS5_IJNS4_1CILi1EEENSA_ILi2EEESB_EEENS1_35KernelTmaWarpSpecializedCooperativeEEENS5_IJNSA_ILi256EEENSA_ILi64EEENSA_ILi128EEEEEENS_10tfloat32_tENS5_IJlSB_lEEESK_SL_NS4_8TiledMMAINS4_8MMA_AtomIJNS4_4SM904GMMA29MMA_64x64x8_F32TF32TF32_SS_TNILNSP_7ScaleInE1ELSR_1EEEEEENS4_6LayoutINS5_IJSC_SB_SB_EEENS5_IJSB_NSA_ILi0EEESW_EEEEENS5_IJNS4_10UnderscoreESZ_SZ_EEEEENS4_23SM90_TMA_LOAD_MULTICASTENS4_14ComposedLayoutINS4_7SwizzleILi3ELi4ELi3EEENS4_18smem_ptr_flag_bitsILi32EEENSU_INS5_IJNSA_ILi8EEENSA_ILi32EEEEEENS5_IJS19_SB_EEEEEEEvNS4_8identityENS4_13SM90_TMA_LOADES1D_vS1E_EENS_8epilogue10collective6detail29Sm90TmaWarpSpecializedAdapterINS1I_15DefaultEpilogueISK_SL_SL_NS1H_6thread17LinearCombinationISK_Li1EffLNS1M_9ScaleType4KindE0ELNS_15FloatRoundStyleE2ESK_EENS1_15EpilogueDefaultEEEEEvvEEEEvNT_6ParamsE,@function
        .size           _ZN7cutlass13device_kernelINS_4gemm6kernel13GemmUniversalIN4cute5tupleIJiiiiEEENS1_10collective13CollectiveMmaINS1_34MainloopSm90TmaGmmaWarpSpecializedILi5ENS5_IJNS4_1CILi1EEENSA_ILi2EEESB_EEENS1_35KernelTmaWarpSpecializedCooperativeEEENS5_IJNSA_ILi256EEENSA_ILi64EEENSA_ILi128EEEEEENS_10tfloat32_tENS5_IJlSB_lEEESK_SL_NS4_8TiledMMAINS4_8MMA_AtomIJNS4_4SM904GMMA29MMA_64x64x8_F32TF32TF32_SS_TNILNSP_7ScaleInE1ELSR_1EEEEEENS4_6LayoutINS5_IJSC_SB_SB_EEENS5_IJSB_NSA_ILi0EEESW_EEEEENS5_IJNS4_10UnderscoreESZ_SZ_EEEEENS4_23SM90_TMA_LOAD_MULTICASTENS4_14ComposedLayoutINS4_7SwizzleILi3ELi4ELi3EEENS4_18smem_ptr_flag_bitsILi32EEENSU_INS5_IJNSA_ILi8EEENSA_ILi32EEEEEENS5_IJS19_SB_EEEEEEEvNS4_8identityENS4_13SM90_TMA_LOADES1D_vS1E_EENS_8epilogue10collective6detail29Sm90TmaWarpSpecializedAdapterINS1I_15DefaultEpilogueISK_SL_SL_NS1H_6thread17LinearCombinationISK_Li1EffLNS1M_9ScaleType4KindE0ELNS_15FloatRoundStyleE2ESK_EENS1_15EpilogueDefaultEEEEEvvEEEEvNT_6ParamsE,(.L_x_197 - _ZN7cutlass13device_kernelINS_4gemm6kernel13GemmUniversalIN4cute5tupleIJiiiiEEENS1_10collective13CollectiveMmaINS1_34MainloopSm90TmaGmmaWarpSpecializedILi5ENS5_IJNS4_1CILi1EEENSA_ILi2EEESB_EEENS1_35KernelTmaWarpSpecializedCooperativeEEENS5_IJNSA_ILi256EEENSA_ILi64EEENSA_ILi128EEEEEENS_10tfloat32_tENS5_IJlSB_lEEESK_SL_NS4_8TiledMMAINS4_8MMA_AtomIJNS4_4SM904GMMA29MMA_64x64x8_F32TF32TF32_SS_TNILNSP_7ScaleInE1ELSR_1EEEEEENS4_6LayoutINS5_IJSC_SB_SB_EEENS5_IJSB_NSA_ILi0EEESW_EEEEENS5_IJNS4_10UnderscoreESZ_SZ_EEEEENS4_23SM90_TMA_LOAD_MULTICASTENS4_14ComposedLayoutINS4_7SwizzleILi3ELi4ELi3EEENS4_18smem_ptr_flag_bitsILi32EEENSU_INS5_IJNSA_ILi8EEENSA_ILi32EEEEEENS5_IJS19_SB_EEEEEEEvNS4_8identityENS4_13SM90_TMA_LOADES1D_vS1E_EENS_8epilogue10collective6detail29Sm90TmaWarpSpecializedAdapterINS1I_15DefaultEpilogueISK_SL_SL_NS1H_6thread17LinearCombinationISK_Li1EffLNS1M_9ScaleType4KindE0ELNS_15FloatRoundStyleE2ESK_EENS1_15EpilogueDefaultEEEEEvvEEEEvNT_6ParamsE)
        .other          _ZN7cutlass13device_kernelINS_4gemm6kernel13GemmUniversalIN4cute5tupleIJiiiiEEENS1_10collective13CollectiveMmaINS1_34MainloopSm90TmaGmmaWarpSpecializedILi5ENS5_IJNS4_1CILi1EEENSA_ILi2EEESB_EEENS1_35KernelTmaWarpSpecializedCooperativeEEENS5_IJNSA_ILi256EEENSA_ILi64EEENSA_ILi128EEEEEENS_10tfloat32_tENS5_IJlSB_lEEESK_SL_NS4_8TiledMMAINS4_8MMA_AtomIJNS4_4SM904GMMA29MMA_64x64x8_F32TF32TF32_SS_TNILNSP_7ScaleInE1ELSR_1EEEEEENS4_6LayoutINS5_IJSC_SB_SB_EEENS5_IJSB_NSA_ILi0EEESW_EEEEENS5_IJNS4_10UnderscoreESZ_SZ_EEEEENS4_23SM90_TMA_LOAD_MULTICASTENS4_14ComposedLayoutINS4_7SwizzleILi3ELi4ELi3EEENS4_18smem_ptr_flag_bitsILi32EEENSU_INS5_IJNSA_ILi8EEENSA_ILi32EEEEEENS5_IJS19_SB_EEEEEEEvNS4_8identityENS4_13SM90_TMA_LOADES1D_vS1E_EENS_8epilogue10collective6detail29Sm90TmaWarpSpecializedAdapterINS1I_15DefaultEpilogueISK_SL_SL_NS1H_6thread17LinearCombinationISK_Li1EffLNS1M_9ScaleType4KindE0ELNS_15FloatRoundStyleE2ESK_EENS1_15EpilogueDefaultEEEEEvvEEEEvNT_6ParamsE,@"STO_CUDA_ENTRY STV_DEFAULT"
_ZN7cutlass13device_kernelINS_4gemm6kernel13GemmUniversalIN4cute5tupleIJiiiiEEENS1_10collective13CollectiveMmaINS1_34MainloopSm90TmaGmmaWarpSpecializedILi5ENS5_IJNS4_1CILi1EEENSA_ILi2EEESB_EEENS1_35KernelTmaWarpSpecializedCooperativeEEENS5_IJNSA_ILi256EEENSA_ILi64EEENSA_ILi128EEEEEENS_10tfloat32_tENS5_IJlSB_lEEESK_SL_NS4_8TiledMMAINS4_8MMA_AtomIJNS4_4SM904GMMA29MMA_64x64x8_F32TF32TF32_SS_TNILNSP_7ScaleInE1ELSR_1EEEEEENS4_6LayoutINS5_IJSC_SB_SB_EEENS5_IJSB_NSA_ILi0EEESW_EEEEENS5_IJNS4_10UnderscoreESZ_SZ_EEEEENS4_23SM90_TMA_LOAD_MULTICASTENS4_14ComposedLayoutINS4_7SwizzleILi3ELi4ELi3EEENS4_18smem_ptr_flag_bitsILi32EEENSU_INS5_IJNSA_ILi8EEENSA_ILi32EEEEEENS5_IJS19_SB_EEEEEEEvNS4_8identityENS4_13SM90_TMA_LOADES1D_vS1E_EENS_8epilogue10collective6detail29Sm90TmaWarpSpecializedAdapterINS1I_15DefaultEpilogueISK_SL_SL_NS1H_6thread17LinearCombinationISK_Li1EffLNS1M_9ScaleType4KindE0ELNS_15FloatRoundStyleE2ESK_EENS1_15EpilogueDefaultEEEEEvvEEEEvNT_6ParamsE:
[----:B------:R-:W0:Y:S01]  /*0000*/  LDC R1, c[0x0][0x28] ;  /* 0x00000a00ff017b82 */ /* 0x000e220000000800 */
[----:B------:R-:W1:Y:S01]  /*0010*/  S2R R97, SR_TID.X ;  /* 0x0000000000617919 */ /* 0x000e620000002100 */
[----:B------:R-:W-:Y:S01]  /*0020*/  ELECT P0, URZ, PT ;  /* 0x00000000003f782f */ /* 0x000fe20003800000 */
[----:B------:R-:W-:Y:S01]  /*0030*/  BSSY B0, `(.L_x_0) ;  /* 0x000000f000007945 */ /* 0x000fe20003800000 */
[--C-:B-1----:R-:W-:Y:S02]  /*0040*/  SHF.R.U32.HI R0, RZ, 0x5, R97.reuse ;  /* 0x00000005ff007819 */ /* 0x102fe40000011661 */
[----:B------:R-:W-:-:S03]  /*0050*/  SHF.R.U32.HI R6, RZ, 0x7, R97 ;  /* 0x00000007ff067819 */ /* 0x000fc60000011661 */
[----:B------:R-:W1:Y:S04]  /*0060*/  SHFL.IDX PT, R3, R0, RZ, 0x1f ;  /* 0x00001fff00037589 */ /* 0x000e6800000e0000 */
[----:B------:R2:W3:Y:S01]  /*0070*/  SHFL.IDX PT, R2, R6, RZ, 0x1f ;  /* 0x00001fff06027589 */ /* 0x0004e200000e0000 */
[----:B-1----:R-:W-:-:S13]  /*0080*/  ISETP.NE.OR P0, PT, R3, RZ, !P0 ;  /* 0x000000ff0300720c */ /* 0x002fda0004705670 */
[----:B0-23--:R-:W-:Y:S05]  /*0090*/  @P0 BRA `(.L_x_1) ;  /* 0x0000000000200947 */ /* 0x00dfea0003800000 */
[----:B------:R-:W-:Y:S02]  /*00a0*/  ULDC.64 UR4, c[0x0][0x198] ;  /* 0x0000660000047ab9 */ /* 0x000fe40000000a00 */
[----:B------:R-:W-:Y:S02]  /*00b0*/  UIADD3 UR6, UP0, UR4, 0xf0, URZ ;  /* 0x000000f004067890 */ /* 0x000fe4000ff1e03f */
[----:B------:R-:W-:Y:S02]  /*00c0*/  UIADD3 UR4, UP1, UR4, 0x1f0, URZ ;  /* 0x000001f004047890 */ /* 0x000fe4000ff3e03f */
[----:B------:R-:W-:Y:S02]  /*00d0*/  UIADD3.X UR7, URZ, UR5, URZ, UP0, !UPT ;  /* 0x000000053f077290 */ /* 0x000fe400087fe43f */
[----:B------:R-:W-:-:S07]  /*00e0*/  UIADD3.X UR5, URZ, UR5, URZ, UP1, !UPT ;  /* 0x000000053f057290 */ /* 0x000fce0008ffe43f */
[----:B------:R0:W-:Y:S02]  /*00f0*/  UTMACCTL.PF [UR6] ;  /* 0x00000000060079b9 */ /* 0x0001e40008040000 */
[----:B------:R0:W-:Y:S02]  /*0100*/  UTMACCTL.PF [UR4] ;  /* 0x00000000040079b9 */ /* 0x0001e40008040000 */
[----:B0-----:R-:W-:Y:S01]  /*0110*/  NOP ;  /* 0x0000000000007918 */ /* 0x001fe20000000000 */
.L_x_1:
[----:B------:R-:W-:Y:S05]  /*0120*/  BSYNC B0 ;  /* 0x0000000000007941 */ /* 0x000fea0003800000 */
.L_x_0:
[----:B------:R-:W0:Y:S02]  /*0130*/  SHFL.IDX PT, R5, R0, RZ, 0x1f ;  /* 0x00001fff00057589 */ /* 0x000e2400000e0000 */
[----:B0-----:R-:W-:-:S13]  /*0140*/  ISETP.NE.AND P0, PT, R5, RZ, PT ;  /* 0x000000ff0500720c */ /* 0x001fda0003f05270 */
[----:B------:R-:W-:Y:S05]  /*0150*/  @P0 BRA `(.L_x_2) ;  /* 0x0000000000600947 */ /* 0x000fea0003800000 */
[----:B------:R-:W0:Y:S01]  /*0160*/  S2UR UR8, SR_CgaCtaId ;  /* 0x00000000000879c3 */ /* 0x000e220000008800 */
[----:B------:R-:W-:Y:S01]  /*0170*/  UMOV UR4, 0x400 ;  /* 0x0000040000047882 */ /* 0x000fe20000000000 */
[----:B------:R-:W-:Y:S01]  /*0180*/  UMOV UR5, 0x1 ;  /* 0x0000000100057882 */ /* 0x000fe20000000000 */
[----:B------:R-:W-:Y:S01]  /*0190*/  UMOV UR6, 0x4 ;  /* 0x0000000400067882 */ /* 0x000fe20000000000 */
[----:B------:R-:W-:Y:S01]  /*01a0*/  ELECT P0, URZ, PT ;  /* 0x00000000003f782f */ /* 0x000fe20003800000 */
[----:B------:R-:W-:-:S04]  /*01b0*/  UIADD3 UR6, -UR6, 0x100000, URZ ;  /* 0x0010000006067890 */ /* 0x000fc8000fffe13f */
[----:B------:R-:W-:Y:S02]  /*01c0*/  USHF.L.U32 UR7, UR6, 0xb, URZ ;  /* 0x0000000b06077899 */ /* 0x000fe4000800063f */
[----:B------:R-:W-:Y:S02]  /*01d0*/  USHF.L.U32 UR6, UR6, 0x1, URZ ;  /* 0x0000000106067899 */ /* 0x000fe4000800063f */
[----:B0-----:R-:W-:Y:S02]  /*01e0*/  ULEA UR8, UR8, UR4, 0x18 ;  /* 0x0000000408087291 */ /* 0x001fe4000f8ec03f */
[----:B------:R-:W-:-:S04]  /*01f0*/  UIADD3 UR4, -UR5, 0x100000, URZ ;  /* 0x0010000005047890 */ /* 0x000fc8000fffe13f */
[----:B------:R-:W-:Y:S02]  /*0200*/  USHF.L.U32 UR5, UR4, 0xb, URZ ;  /* 0x0000000b04057899 */ /* 0x000fe4000800063f */
[----:B------:R-:W-:Y:S01]  /*0210*/  USHF.L.U32 UR4, UR4, 0x1, URZ ;  /* 0x0000000104047899 */ /* 0x000fe2000800063f */
[----:B------:R-:W0:Y:S11]  /*0220*/  FENCE.VIEW.ASYNC.S ;  /* 0x00000000000073c6 */ /* 0x000e360000000000 */
[----:B0-----:R0:W1:Y:S01]  /*0230*/  SYNCS.EXCH.64 URZ, [UR8], UR4 ;  /* 0x00000004083f75b2 */ /* 0x0010620008000100 */
[----:B------:R0:W2:Y:S01]  /*0240*/  SYNCS.EXCH.64 URZ, [UR8+0x28], UR6 ;  /* 0x00002806083f75b2 */ /* 0x0000a20008000100 */
[----:B------:R0:W3:Y:S01]  /*0250*/  SYNCS.EXCH.64 URZ, [UR8+0x8], UR4 ;  /* 0x00000804083f75b2 */ /* 0x0000e20008000100 */
[----:B------:R0:W4:Y:S01]  /*0260*/  SYNCS.EXCH.64 URZ, [UR8+0x30], UR6 ;  /* 0x00003006083f75b2 */ /* 0x0001220008000100 */
[----:B------:R0:W0:Y:S01]  /*0270*/  SYNCS.EXCH.64 URZ, [UR8+0x10], UR4 ;  /* 0x00001004083f75b2 */ /* 0x0000220008000100 */
[----:B------:R0:W0:Y:S01]  /*0280*/  SYNCS.EXCH.64 URZ, [UR8+0x38], UR6 ;  /* 0x00003806083f75b2 */ /* 0x0000220008000100 */
[----:B------:R0:W0:Y:S01]  /*0290*/  SYNCS.EXCH.64 URZ, [UR8+0x18], UR4 ;  /* 0x00001804083f75b2 */ /* 0x0000220008000100 */
[----:B------:R0:W0:Y:S01]  /*02a0*/  SYNCS.EXCH.64 URZ, [UR8+0x40], UR6 ;  /* 0x00004006083f75b2 */ /* 0x0000220008000100 */
[----:B------:R0:W0:Y:S01]  /*02b0*/  SYNCS.EXCH.64 URZ, [UR8+0x20], UR4 ;  /* 0x00002004083f75b2 */ /* 0x0000220008000100 */
[----:B------:R0:W0:Y:S01]  /*02c0*/  SYNCS.EXCH.64 URZ, [UR8+0x48], UR6 ;  /* 0x00004806083f75b2 */ /* 0x0000220008000100 */
[----:B------:R-:W-:Y:S01]  /*02d0*/  NOP ;  /* 0x0000000000007918 */ /* 0x000fe20000000000 */
.L_x_2:
[----:B------:R-:W5:Y:S01]  /*02e0*/  SHFL.IDX PT, R0, R0, RZ, 0x1f ;  /* 0x00001fff00007589 */ /* 0x000f6200000e0000 */
[----:B------:R-:W-:Y:S01]  /*02f0*/  SHF.R.S32.HI R8, RZ, 0x1f, R97 ;  /* 0x0000001fff087819 */ /* 0x000fe20000011461 */
[----:B0-----:R-:W0:Y:S01]  /*0300*/  S2UR UR8, SR_CTAID.X ;  /* 0x00000000000879c3 */ /* 0x001e220000002500 */
[----:B------:R-:W-:Y:S01]  /*0310*/  ELECT P0, URZ, PT ;  /* 0x00000000003f782f */ /* 0x000fe20003800000 */
[----:B------:R-:W1:Y:S01]  /*0320*/  S2R R4, SR_CTAID.Y ;  /* 0x0000000000047919 */ /* 0x000e620000002600 */
[----:B------:R-:W-:Y:S01]  /*0330*/  LEA.HI R8, R8, R97, RZ, 0x7 ;  /* 0x0000006108087211 */ /* 0x000fe200078f38ff */
[----:B------:R-:W-:Y:S01]  /*0340*/  ULDC UR4, c[0x0][0x154] ;  /* 0x0000550000047ab9 */ /* 0x000fe20000000800 */
[----:B------:R-:W-:Y:S01]  /*0350*/  SHF.R.S32.HI R10, RZ, 0x1f, R5 ;  /* 0x0000001fff0a7819 */ /* 0x000fe20000011405 */
[----:B------:R-:W-:Y:S01]  /*0360*/  NOP ;  /* 0x0000000000007918 */ /* 0x000fe20000000000 */
[----:B------:R-:W-:Y:S01]  /*0370*/  LOP3.LUT R8, R8, 0xffffff80, RZ, 0xc0, !PT ;  /* 0xffffff8008087812 */ /* 0x000fe200078ec0ff */
[----:B------:R-:W2:Y:S01]  /*0380*/  LDC R14, c[0x0][0x140] ;  /* 0x00005000ff0e7b82 */ /* 0x000ea20000000800 */
[----:B------:R-:W-:Y:S01]  /*0390*/  LEA.HI R10, R10, R5, RZ, 0x2 ;  /* 0x000000050a0a7211 */ /* 0x000fe200078f10ff */
[----:B------:R-:W-:-:S02]  /*03a0*/  NOP ;  /* 0x0000000000007918 */ /* 0x000fc40000000000 */
[----:B------:R-:W-:Y:S01]  /*03b0*/  IMAD.IADD R8, R97, 0x1, -R8 ;  /* 0x0000000161087824 */ /* 0x000fe200078e0a08 */
[----:B------:R-:W-:-:S03]  /*03c0*/  LOP3.LUT R10, R10, 0x3ffffffc, RZ, 0xc0, !PT ;  /* 0x3ffffffc0a0a7812 */ /* 0x000fc600078ec0ff */
[----:B------:R-:W3:Y:S01]  /*03d0*/  LDC R12, c[0x0][0x144] ;  /* 0x00005100ff0c7b82 */ /* 0x000ee20000000800 */
[----:B------:R-:W-:Y:S01]  /*03e0*/  SHF.R.S32.HI R7, RZ, 0x1f, R8 ;  /* 0x0000001fff077819 */ /* 0x000fe20000011408 */
[----:B------:R-:W-:Y:S01]  /*03f0*/  IMAD.IADD R10, R5, 0x1, -R10 ;  /* 0x00000001050a7824 */ /* 0x000fe200078e0a0a */
[----:B------:R-:W-:Y:S02]  /*0400*/  LOP3.LUT P2, RZ, R8, 0x7, RZ, 0xc0, !PT ;  /* 0x0000000708ff7812 */ /* 0x000fe4000784c0ff */
[----:B------:R-:W-:Y:S01]  /*0410*/  LEA.HI R7, R7, R8, RZ, 0x3 ;  /* 0x0000000807077211 */ /* 0x000fe200078f18ff */
[----:B------:R-:W-:Y:S01]  /*0420*/  VIADD R8, R2, 0xffffffff ;  /* 0xffffffff02087836 */ /* 0x000fe20000000000 */
[----:B-----5:R-:W-:Y:S02]  /*0430*/  ISETP.NE.OR P0, PT, R0, RZ, !P0 ;  /* 0x000000ff0000720c */ /* 0x020fe40004705670 */
[--C-:B------:R-:W-:Y:S02]  /*0440*/  SHF.R.S32.HI R0, RZ, 0x3, R7.reuse ;  /* 0x00000003ff007819 */ /* 0x100fe40000011407 */
[----:B------:R-:W-:-:S02]  /*0450*/  SHF.R.S32.HI R7, RZ, 0x1f, R7 ;  /* 0x0000001fff077819 */ /* 0x000fc40000011407 */
[----:B0-----:R-:W-:Y:S02]  /*0460*/  I2FP.F32.U32 R11, UR8 ;  /* 0x00000008000b7c45 */ /* 0x001fe40008201000 */
[----:B------:R-:W-:Y:S02]  /*0470*/  LEA.HI R7, R7, R0, RZ, 0x2 ;  /* 0x0000000007077211 */ /* 0x000fe400078f10ff */
[----:B--2---:R-:W-:Y:S02]  /*0480*/  ISETP.EQ.U32.AND P3, PT, R14, 0x1, PT ;  /* 0x000000010e00780c */ /* 0x004fe40003f62070 */
[----:B-1----:R-:W-:Y:S01]  /*0490*/  I2FP.F32.U32 R9, R4 ;  /* 0x0000000400097245 */ /* 0x002fe20000201000 */
[----:B------:R-:W-:Y:S01]  /*04a0*/  VOTEU.ALL UP0, P0 ;  /* 0x00000000003f7886 */ /* 0x000fe20000000000 */
[----:B------:R-:W-:Y:S01]  /*04b0*/  LOP3.LUT R7, R7, 0xfffffffc, RZ, 0xc0, !PT ;  /* 0xfffffffc07077812 */ /* 0x000fe200078ec0ff */
[----:B------:R-:W-:Y:S01]  /*04c0*/  VOTEU.ALL UP1, P0 ;  /* 0x00000000003f7886 */ /* 0x000fe20000020000 */
[----:B------:R-:W-:Y:S01]  /*04d0*/  ISETP.GE.U32.AND P5, PT, R8, 0x2, PT ;  /* 0x000000020800780c */ /* 0x000fe20003fa6070 */
[----:B------:R-:W-:Y:S01]  /*04e0*/  FMUL R13, R9, UR4 ;  /* 0x00000004090d7c20 */ /* 0x000fe20008400000 */
[----:B------:R-:W0:Y:S01]  /*04f0*/  @!UP0 S2UR UR7, SR_CgaCtaId ;  /* 0x00000000000789c3 */ /* 0x000e220000008800 */
[----:B------:R-:W-:Y:S01]  /*0500*/  ULDC UR4, c[0x0][0x150] ;  /* 0x0000540000047ab9 */ /* 0x000fe20000000800 */
[----:B------:R-:W-:-:S02]  /*0510*/  IMAD.IADD R7, R0, 0x1, -R7 ;  /* 0x0000000100077824 */ /* 0x000fc400078e0a07 */
[----:B------:R-:W-:Y:S01]  /*0520*/  FMUL R11, R11, UR4 ;  /* 0x000000040b0b7c20 */ /* 0x000fe20008400000 */
[----:B------:R-:W-:Y:S01]  /*0530*/  SHF.R.S32.HI R0, RZ, 0x1f, R3 ;  /* 0x0000001fff007819 */ /* 0x000fe20000011403 */
[----:B------:R-:W1:Y:S01]  /*0540*/  F2I.U32.TRUNC.NTZ R13, R13 ;  /* 0x0000000d000d7305 */ /* 0x000e62000020f000 */
[----:B------:R-:W-:Y:S01]  /*0550*/  IMAD R7, R10, 0x4, R7 ;  /* 0x000000040a077824 */ /* 0x000fe200078e0207 */
[----:B------:R-:W-:Y:S01]  /*0560*/  UMOV UR4, 0x20 ;  /* 0x0000002000047882 */ /* 0x000fe20000000000 */
[----:B------:R-:W2:Y:S01]  /*0570*/  LDC R9, c[0x0][0x148] ;  /* 0x00005200ff097b82 */ /* 0x000ea20000000800 */
[----:B------:R-:W-:Y:S01]  /*0580*/  LEA.HI R0, R0, R3, RZ, 0x2 ;  /* 0x0000000300007211 */ /* 0x000fe200078f10ff */
[----:B------:R-:W-:Y:S01]  /*0590*/  IMAD.SHL.U32 R10, R7, 0x4, RZ ;  /* 0x00000004070a7824 */ /* 0x000fe200078e00ff */
[----:B------:R-:W-:Y:S01]  /*05a0*/  @!UP0 UMOV UR6, 0x400 ;  /* 0x0000040000068882 */ /* 0x000fe20000000000 */
[----:B------:R-:W-:-:S04]  /*05b0*/  @!UP0 UIADD3 UR4, -UR4, 0x100000, URZ ;  /* 0x0010000004048890 */ /* 0x000fc8000fffe13f */
[----:B------:R-:W-:Y:S02]  /*05c0*/  @!UP0 USHF.L.U32 UR5, UR4, 0xb, URZ ;  /* 0x0000000b04058899 */ /* 0x000fe4000800063f */
[----:B------:R-:W-:Y:S01]  /*05d0*/  @!UP0 USHF.L.U32 UR4, UR4, 0x1, URZ ;  /* 0x0000000104048899 */ /* 0x000fe2000800063f */
[----:B------:R-:W5:Y:S01]  /*05e0*/  F2I.U32.TRUNC.NTZ R11, R11 ;  /* 0x0000000b000b7305 */ /* 0x000f62000020f000 */
[----:B------:R-:W-:Y:S02]  /*05f0*/  LOP3.LUT R0, R0, 0xfffffffc, RZ, 0xc0, !PT ;  /* 0xfffffffc00007812 */ /* 0x000fe400078ec0ff */
[----:B------:R-:W-:-:S03]  /*0600*/  LOP3.LUT R19, R7, 0xc, R10, 0x78, !PT ;  /* 0x0000000c07137812 */ /* 0x000fc600078e780a */
[----:B------:R-:W-:Y:S02]  /*0610*/  IMAD.IADD R3, R3, 0x1, -R0 ;  /* 0x0000000103037824 */ /* 0x000fe400078e0a00 */
[----:B-1----:R-:W-:Y:S01]  /*0620*/  IMAD.MOV R20, RZ, RZ, -R13 ;  /* 0x000000ffff147224 */ /* 0x002fe200078e0a0d */
[----:B0-----:R-:W-:Y:S02]  /*0630*/  @!UP0 ULEA UR6, UR7, UR6, 0x18 ;  /* 0x0000000607068291 */ /* 0x001fe4000f8ec03f */
[----:B------:R-:W-:Y:S01]  /*0640*/  ISETP.NE.AND P1, PT, R3, 0x3, PT ;  /* 0x000000030300780c */ /* 0x000fe20003f25270 */
[----:B------:R-:W-:Y:S01]  /*0650*/  VOTEU.ALL UP0, P0 ;  /* 0x00000000003f7886 */ /* 0x000fe20000000000 */
[----:B------:R-:W-:Y:S01]  /*0660*/  ISETP.LT.U32.AND P0, PT, R19, 0x2, !P2 ;  /* 0x000000021300780c */ /* 0x000fe20005701070 */
[----:B-----5:R-:W-:Y:S01]  /*0670*/  IMAD.MOV R11, RZ, RZ, -R11 ;  /* 0x000000ffff0b7224 */ /* 0x020fe200078e0a0b */
[----:B------:R-:W-:Y:S02]  /*0680*/  ISETP.EQ.OR P1, PT, R3, RZ, !P1 ;  /* 0x000000ff0300720c */ /* 0x000fe40004f22670 */
[C---:B------:R-:W-:Y:S01]  /*0690*/  ISETP.NE.AND P2, PT, R2.reuse, RZ, PT ;  /* 0x000000ff0200720c */ /* 0x040fe20003f45270 */
[----:B--2---:R-:W-:Y:S01]  /*06a0*/  IMAD R0, R9, R20, R4 ;  /* 0x0000001409007224 */ /* 0x004fe200078e0204 */
[----:B------:R-:W-:Y:S01]  /*06b0*/  ISETP.EQ.AND P1, PT, R2, RZ, P1 ;  /* 0x000000ff0200720c */ /* 0x000fe20000f22270 */
[----:B---3--:R-:W-:Y:S01]  /*06c0*/  IMAD R7, R12, R11, UR8 ;  /* 0x000000080c077e24 */ /* 0x008fe2000f8e020b */
[----:B------:R-:W0:Y:S02]  /*06d0*/  FENCE.VIEW.ASYNC.S ;  /* 0x00000000000073c6 */ /* 0x000e240000000000 */
[----:B0-----:R0:W1:Y:S01]  /*06e0*/  @!UP0 SYNCS.EXCH.64 URZ, [UR6+0x60], UR4 ;  /* 0x00006004063f85b2 */ /* 0x0010620008000100 */
[----:B------:R-:W-:-:S02]  /*06f0*/  ISETP.NE.AND P4, PT, R0, R19, PT ;  /* 0x000000130000720c */ /* 0x000fc40003f85270 */
[----:B------:R-:W-:Y:S02]  /*0700*/  SEL R18, RZ, 0x1, !P1 ;  /* 0x00000001ff127807 */ /* 0x000fe40004800000 */
[----:B------:R-:W-:Y:S02]  /*0710*/  ISETP.EQ.OR P4, PT, R7, RZ, !P4 ;  /* 0x000000ff0700720c */ /* 0x000fe40006782670 */
[----:B------:R-:W-:Y:S02]  /*0720*/  LOP3.LUT R0, R97, 0x7f, RZ, 0xc0, !PT ;  /* 0x0000007f61007812 */ /* 0x000fe400078ec0ff */
[----:B------:R-:W-:Y:S02]  /*0730*/  PLOP3.LUT P0, PT, P0, P4, PT, 0x80, 0x0 ;  /* 0x000000000000781c */ /* 0x000fe40000709070 */
[----:B------:R-:W-:Y:S02]  /*0740*/  SEL R18, R18, 0x2, P5 ;  /* 0x0000000212127807 */ /* 0x000fe40002800000 */
[----:B------:R-:W-:Y:S01]  /*0750*/  P2R R116, PR, RZ, 0x1 ;  /* 0x00000001ff747803 */ /* 0x000fe20000000000 */
[----:B------:R0:W2:Y:S01]  /*0760*/  @!UP1 SYNCS.EXCH.64 URZ, [UR6+0x68], UR4 ;  /* 0x00006804063f95b2 */ /* 0x0000a20008000100 */
[----:B------:R-:W-:Y:S01]  /*0770*/  NOP ;  /* 0x0000000000007918 */ /* 0x000fe20000000000 */
[----:B------:R-:W-:Y:S06]  /*0780*/  @!P3 BRA `(.L_x_3) ;  /* 0x000000000008b947 */ /* 0x000fec0003800000 */
[----:B-12-4-:R-:W-:Y:S01]  /*0790*/  UCGABAR_ARV ;  /* 0x00000000000079c7 */ /* 0x016fe20008000000 */
[----:B------:R-:W-:Y:S05]  /*07a0*/  BRA `(.L_x_4) ;  /* 0x0000000000047947 */ /* 0x000fea0003800000 */
.L_x_3:
[----:B-12-4-:R-:W-:Y:S01]  /*07b0*/  NOP ;  /* 0x0000000000007918 */ /* 0x016fe20000000000 */
.L_x_4:
[----:B------:R-:W1:Y:S01]  /*07c0*/  LDC R2, c[0x0][0x65c] ;  /* 0x00019700ff027b82 */ /* 0x000e620000000800 */
[----:B------:R-:W-:Y:S01]  /*07d0*/  LOP3.LUT R5, R5, 0xffffefff, RZ, 0xc0, !PT ;  /* 0xffffefff05057812 */ /* 0x000fe200078ec0ff */
[----:B------:R-:W-:Y:S02]  /*07e0*/  IMAD.U32 R10, RZ, RZ, UR8 ;  /* 0x00000008ff0a7e24 */ /* 0x000fe4000f8e00ff */
[----:B------:R-:W-:Y:S01]  /*07f0*/  IMAD.MOV.U32 R11, RZ, RZ, RZ ;  /* 0x000000ffff0b7224 */ /* 0x000fe200078e00ff */
[----:B-1----:R-:W-:-:S13]  /*0800*/  ISETP.NE.AND P1, PT, R2, 0x1, PT ;  /* 0x000000010200780c */ /* 0x002fda0003f25270 */
[----:B------:R-:W1:Y:S01]  /*0810*/  @P1 LDC R17, c[0x0][0x10] ;  /* 0x00000400ff111b82 */ /* 0x000e620000000800 */
[----:B------:R-:W-:Y:S01]  /*0820*/  @P1 LOP3.LUT R5, R5, 0x1000, RZ, 0xfc, !PT ;  /* 0x0000100005051812 */ /* 0x000fe200078efcff */
[----:B------:R-:W-:Y:S02]  /*0830*/  @P1 IMAD.MOV.U32 R5, RZ, RZ, RZ ;  /* 0x000000ffff051224 */ /* 0x000fe400078e00ff */
[----:B------:R-:W-:-:S04]  /*0840*/  @P1 IMAD.MOV.U32 R15, RZ, RZ, RZ ;  /* 0x000000ffff0f1224 */ /* 0x000fc800078e00ff */
[----:B------:R-:W2:Y:S01]  /*0850*/  @!P1 LDC R13, c[0x0][0xc] ;  /* 0x00000300ff0d9b82 */ /* 0x000ea20000000800 */
[----:B0-----:R-:W-:Y:S01]  /*0860*/  ULDC UR4, c[0x0][0xc] ;  /* 0x0000030000047ab9 */ /* 0x001fe20000000800 */
[----:B------:R-:W-:Y:S01]  /*0870*/  ULDC UR5, c[0x0][0x10] ;  /* 0x0000040000057ab9 */ /* 0x000fe20000000800 */
[----:B------:R-:W-:Y:S01]  /*0880*/  ULDC UR6, c[0x0][0x14] ;  /* 0x0000050000067ab9 */ /* 0x000fe20000000800 */
[----:B------:R-:W-:-:S04]  /*0890*/  UIMAD.WIDE.U32 UR4, UR4, UR5, URZ ;  /* 0x00000005040472a5 */ /* 0x000fc8000f8e003f */
[----:B------:R-:W-:Y:S02]  /*08a0*/  UIMAD.WIDE.U32 UR38, UR4, UR6, URZ ;  /* 0x00000006042672a5 */ /* 0x000fe4000f8e003f */
[----:B------:R-:W-:-:S04]  /*08b0*/  UIMAD UR37, UR5, UR6, URZ ;  /* 0x00000006052572a4 */ /* 0x000fc8000f8e023f */
[----:B------:R-:W-:Y:S01]  /*08c0*/  UIADD3 UR37, UR39, UR37, URZ ;  /* 0x0000002527257290 */ /* 0x000fe2000fffe03f */
[----:B-1----:R-:W-:-:S04]  /*08d0*/  @P1 IMAD.WIDE.U32 R16, R17, UR8, R4 ;  /* 0x0000000811101c25 */ /* 0x002fc8000f8e0004 */
[----:B------:R-:W-:Y:S02]  /*08e0*/  @P1 IMAD.IADD R17, R17, 0x1, R15 ;  /* 0x0000000111111824 */ /* 0x000fe400078e020f */
[----:B--2---:R-:W-:-:S04]  /*08f0*/  @!P1 IMAD.WIDE.U32 R10, R4, R13, R10 ;  /* 0x0000000d040a9225 */ /* 0x004fc800078e000a */
[----:B------:R-:W-:Y:S02]  /*0900*/  @!P1 IMAD.MOV.U32 R16, RZ, RZ, R10 ;  /* 0x000000ffff109224 */ /* 0x000fe400078e000a */
[----:B------:R-:W-:Y:S01]  /*0910*/  @!P1 IMAD.MOV.U32 R17, RZ, RZ, R11 ;  /* 0x000000ffff119224 */ /* 0x000fe200078e000b */
[----:B------:R-:W-:Y:S06]  /*0920*/  @!P3 BRA `(.L_x_5) ;  /* 0x00000000000cb947 */ /* 0x000fec0003800000 */
[----:B------:R-:W-:Y:S01]  /*0930*/  UCGABAR_WAIT ;  /* 0x0000000000007dc7 */ /* 0x000fe20008000000 */
[----:B------:R-:W-:Y:S01]  /*0940*/  CCTL.IVALL ;  /* 0x00000000ff00798f */ /* 0x000fe20002000000 */
[----:B------:R-:W-:Y:S05]  /*0950*/  BRA `(.L_x_6) ;  /* 0x0000000000047947 */ /* 0x000fea0003800000 */
.L_x_5:
[----:B------:R-:W-:Y:S06]  /*0960*/  BAR.SYNC.DEFER_BLOCKING 0x0 ;  /* 0x0000000000007b1d */ /* 0x000fec0000010000 */
.L_x_6:
[----:B------:R-:W-:Y:S05]  /*0970*/  @!P2 BRA `(.L_x_7) ;  /* 0x0000007c0044a947 */ /* 0x000fea0003800000 */
[----:B------:R-:W-:-:S13]  /*0980*/  ISETP.GT.U32.AND P0, PT, R8, 0x1, PT ;  /* 0x000000010800780c */ /* 0x000fda0003f04070 */
[----:B------:R-:W-:Y:S05]  /*0990*/  @P0 EXIT ;  /* 0x000000000000094d */ /* 0x000fea0003800000 */
[----:B------:R-:W-:Y:S01]  /*09a0*/  ULDC.64 UR4, c[0x0][0x650] ;  /* 0x0001940000047ab9 */ /* 0x000fe20000000a00 */
[----:B------:R-:W-:Y:S01]  /*09b0*/  PRMT R3, RZ, 0x7610, R3 ;  /* 0x00007610ff037816 */ /* 0x000fe20000000003 */
[----:B------:R-:W-:Y:S01]  /*09c0*/  IMAD.MOV.U32 R113, RZ, RZ, -0x1 ;  /* 0xffffffffff717424 */ /* 0x000fe200078e00ff */
[----:B------:R-:W-:Y:S01]  /*09d0*/  ISETP.GE.U32.AND P0, PT, R16, UR4, PT ;  /* 0x0000000410007c0c */ /* 0x000fe2000bf06070 */
[----:B------:R-:W-:Y:S02]  /*09e0*/  IMAD.MOV.U32 R102, RZ, RZ, -0x1 ;  /* 0xffffffffff667424 */ /* 0x000fe400078e00ff */
[----:B------:R-:W-:Y:S01]  /*09f0*/  IMAD.MOV.U32 R23, RZ, RZ, -0x1 ;  /* 0xffffffffff177424 */ /* 0x000fe200078e00ff */
[----:B------:R-:W-:-:S13]  /*0a00*/  ISETP.GE.U32.AND.EX P0, PT, R17, UR5, PT, P0 ;  /* 0x0000000511007c0c */ /* 0x000fda000bf06100 */
[----:B------:R-:W-:Y:S05]  /*0a10*/  @P0 BRA `(.L_x_8) ;  /* 0x00000004002c0947 */ /* 0x000fea0003800000 */
[----:B------:R-:W0:Y:S01]  /*0a20*/  LDC.64 R22, c[0x0][0x628] ;  /* 0x00018a00ff167b82 */ /* 0x000e220000000a00 */
[----:B------:R-:W-:Y:S02]  /*0a30*/  IMAD.MOV.U32 R10, RZ, RZ, R16 ;  /* 0x000000ffff0a7224 */ /* 0x000fe400078e0010 */
[----:B------:R-:W-:-:S05]  /*0a40*/  IMAD.MOV.U32 R11, RZ, RZ, R17 ;  /* 0x000000ffff0b7224 */ /* 0x000fca00078e0011 */
[----:B------:R-:W1:Y:S08]  /*0a50*/  LDC R8, c[0x0][0x630] ;  /* 0x00018c00ff087b82 */ /* 0x000e700000000800 */
[----:B------:R-:W2:Y:S01]  /*0a60*/  LDC.64 R24, c[0x0][0x620] ;  /* 0x00018800ff187b82 */ /* 0x000ea20000000a00 */
[----:B0-----:R-:W-:-:S04]  /*0a70*/  ISETP.NE.U32.AND P0, PT, R22, RZ, PT ;  /* 0x000000ff1600720c */ /* 0x001fc80003f05070 */
[----:B------:R-:W-:-:S13]  /*0a80*/  ISETP.NE.AND.EX P0, PT, R23, RZ, PT, P0 ;  /* 0x000000ff1700720c */ /* 0x000fda0003f05300 */
[----:B-12---:R-:W-:Y:S05]  /*0a90*/  @!P0 BRA `(.L_x_9) ;  /* 0x0000000000288947 */ /* 0x006fea0003800000 */
[----:B------:R-:W0:Y:S02]  /*0aa0*/  LDC R3, c[0x0][0x634] ;  /* 0x00018d00ff037b82 */ /* 0x000e240000000800 */
[----:B0-----:R-:W-:-:S05]  /*0ab0*/  IADD3 R3, P0, R16, R3, RZ ;  /* 0x0000000310037210 */ /* 0x001fca0007f1e0ff */
[----:B------:R-:W-:-:S04]  /*0ac0*/  IMAD.X R21, RZ, RZ, R17, P0 ;  /* 0x000000ffff157224 */ /* 0x000fc800000e0611 */
[----:B------:R-:W-:-:S04]  /*0ad0*/  IMAD.WIDE.U32 R10, R21, R22, RZ ;  /* 0x00000016150a7225 */ /* 0x000fc800078e00ff */
[----:B------:R-:W-:-:S04]  /*0ae0*/  IMAD.WIDE.U32 R12, P0, R3, R23, R10 ;  /* 0x00000017030c7225 */ /* 0x000fc8000780000a */
[----:B------:R-:W-:-:S04]  /*0af0*/  IMAD.WIDE.U32 R10, R3, R22, RZ ;  /* 0x00000016030a7225 */ /* 0x000fc800078e00ff */
[----:B------:R-:W-:Y:S01]  /*0b00*/  IMAD.X R15, RZ, RZ, RZ, P0 ;  /* 0x000000ffff0f7224 */ /* 0x000fe200000e06ff */
[----:B------:R-:W-:Y:S01]  /*0b10*/  IADD3 RZ, P0, R11, R12, RZ ;  /* 0x0000000c0bff7210 */ /* 0x000fe20007f1e0ff */
[----:B------:R-:W-:-:S04]  /*0b20*/  IMAD.MOV.U32 R14, RZ, RZ, R13 ;  /* 0x000000ffff0e7224 */ /* 0x000fc800078e000d */
[----:B------:R-:W-:-:S08]  /*0b30*/  IMAD.WIDE.U32.X R10, R21, R23, R14, P0 ;  /* 0x00000017150a7225 */ /* 0x000fd000000e040e */
.L_x_9:
[----:B------:R-:W0:Y:S01]  /*0b40*/  LDC.64 R28, c[0x0][0x640] ;  /* 0x00019000ff1c7b82 */ /* 0x000e220000000a00 */
[-CC-:B------:R-:W-:Y:S01]  /*0b50*/  SHF.R.U64 R27, R10, R8.reuse, R11.reuse ;  /* 0x000000080a1b7219 */ /* 0x180fe2000000120b */
[----:B------:R-:W-:Y:S01]  /*0b60*/  IMAD.MOV.U32 R23, RZ, RZ, 0x1 ;  /* 0x00000001ff177424 */ /* 0x000fe200078e00ff */
[----:B------:R-:W-:Y:S02]  /*0b70*/  SHF.R.U32.HI R3, RZ, R8, R11 ;  /* 0x00000008ff037219 */ /* 0x000fe4000001160b */
[----:B------:R-:W-:-:S03]  /*0b80*/  IADD3 R5, P0, RZ, -R27, RZ ;  /* 0x8000001bff057210 */ /* 0x000fc60007f1e0ff */
[----:B------:R-:W1:Y:S02]  /*0b90*/  LDC R12, c[0x0][0x618] ;  /* 0x00018600ff0c7b82 */ /* 0x000e640000000800 */
[----:B------:R-:W-:Y:S02]  /*0ba0*/  IMAD.X R3, RZ, RZ, ~R3, P0 ;  /* 0x000000ffff037224 */ /* 0x000fe400000e0e03 */
[----:B------:R-:W-:-:S04]  /*0bb0*/  IMAD.WIDE.U32 R10, R5, R24, R16 ;  /* 0x00000018050a7225 */ /* 0x000fc800078e0010 */
[----:B------:R-:W2:Y:S01]  /*0bc0*/  LDC R22, c[0x0][0x608] ;  /* 0x00018200ff167b82 */ /* 0x000ea20000000800 */
[----:B------:R-:W-:Y:S02]  /*0bd0*/  IMAD R8, R3, R24, RZ ;  /* 0x0000001803087224 */ /* 0x000fe400078e02ff */
[----:B------:R-:W-:Y:S02]  /*0be0*/  IMAD.MOV.U32 R3, RZ, RZ, -0x1 ;  /* 0xffffffffff037424 */ /* 0x000fe400078e00ff */
[----:B------:R-:W-:-:S03]  /*0bf0*/  IMAD R5, R5, R25, R8 ;  /* 0x0000001905057224 */ /* 0x000fc600078e0208 */
[----:B------:R-:W3:Y:S01]  /*0c00*/  LDC R26, c[0x0][0x658] ;  /* 0x00019600ff1a7b82 */ /* 0x000ee20000000800 */
[----:B------:R-:W-:Y:S01]  /*0c10*/  IMAD.IADD R5, R11, 0x1, R5 ;  /* 0x000000010b057824 */ /* 0x000fe200078e0205 */
[----:B0-----:R-:W-:-:S04]  /*0c20*/  ISETP.NE.U32.AND P0, PT, R28, RZ, PT ;  /* 0x000000ff1c00720c */ /* 0x001fc80003f05070 */
[----:B------:R-:W-:Y:S02]  /*0c30*/  ISETP.NE.AND.EX P0, PT, R29, RZ, PT, P0 ;  /* 0x000000ff1d00720c */ /* 0x000fe40003f05300 */
[----:B------:R-:W0:Y:S01]  /*0c40*/  LDC R24, c[0x0][0x600] ;  /* 0x00018000ff187b82 */ /* 0x000e220000000800 */
[-CC-:B-1----:R-:W-:Y:S02]  /*0c50*/  SHF.R.U64 R14, R10, R12.reuse, R5.reuse ;  /* 0x0000000c0a0e7219 */ /* 0x182fe40000001205 */
[----:B------:R-:W-:-:S05]  /*0c60*/  SHF.R.U32.HI R5, RZ, R12, R5 ;  /* 0x0000000cff057219 */ /* 0x000fca0000011605 */
[----:B------:R-:W1:Y:S01]  /*0c70*/  LDC R15, c[0x0][0x648] ;  /* 0x00019200ff0f7b82 */ /* 0x000e620000000800 */
[-CC-:B--2---:R-:W-:Y:S02]  /*0c80*/  SHF.R.U64 R31, R14, R22.reuse, R5.reuse ;  /* 0x000000160e1f7219 */ /* 0x184fe40000001205 */
[----:B------:R-:W-:Y:S01]  /*0c90*/  SHF.R.U32.HI R5, RZ, R22, R5 ;  /* 0x00000016ff057219 */ /* 0x000fe20000011605 */
[----:B------:R-:W-:-:S04]  /*0ca0*/  IMAD R22, R9, R20, R4 ;  /* 0x0000001409167224 */ /* 0x000fc800078e0204 */
[----:B------:R-:W2:Y:S01]  /*0cb0*/  LDC R21, c[0x0][0x638] ;  /* 0x00018e00ff157b82 */ /* 0x000ea20000000800 */
[-CC-:B---3--:R-:W-:Y:S02]  /*0cc0*/  SHF.R.U64 R20, R31, R26.reuse, R5.reuse ;  /* 0x0000001a1f147219 */ /* 0x188fe40000001205 */
[-C--:B------:R-:W-:Y:S02]  /*0cd0*/  SHF.L.U32 R3, R3, R26.reuse, RZ ;  /* 0x0000001a03037219 */ /* 0x080fe400000006ff */
[----:B------:R-:W-:Y:S01]  /*0ce0*/  SHF.R.U32.HI R5, RZ, R26, R5 ;  /* 0x0000001aff057219 */ /* 0x000fe20000011605 */
[----:B------:R-:W-:Y:S01]  /*0cf0*/  IMAD.MOV.U32 R4, RZ, RZ, R20 ;  /* 0x000000ffff047224 */ /* 0x000fe200078e0014 */
[----:B------:R-:W-:Y:S01]  /*0d00*/  LOP3.LUT R12, RZ, R3, RZ, 0x33, !PT ;  /* 0x00000003ff0c7212 */ /* 0x000fe200078e33ff */
[----:B------:R-:W3:Y:S01]  /*0d10*/  LDC R25, c[0x0][0x610] ;  /* 0x00018400ff197b82 */ /* 0x000ee20000000800 */
[----:B------:R-:W-:Y:S05]  /*0d20*/  @!P0 BRA `(.L_x_10) ;  /* 0x0000000000288947 */ /* 0x000fea0003800000 */
[----:B------:R-:W4:Y:S02]  /*0d30*/  LDC R3, c[0x0][0x64c] ;  /* 0x00019300ff037b82 */ /* 0x000f240000000800 */
[----:B----4-:R-:W-:-:S05]  /*0d40*/  IADD3 R3, P0, R20, R3, RZ ;  /* 0x0000000314037210 */ /* 0x010fca0007f1e0ff */
        /* <DEDUP_REMOVED lines=8> */
.L_x_10:
[----:B-1----:R-:W-:Y:S01]  /*0dd0*/  SHF.R.U64 R4, R4, R15, R5 ;  /* 0x0000000f04047219 */ /* 0x002fe20000001205 */
[----:B0-----:R-:W-:Y:S01]  /*0de0*/  VIADD R5, R24, 0xffffffff ;  /* 0xffffffff18057836 */ /* 0x001fe20000000000 */
[----:B------:R-:W-:Y:S01]  /*0df0*/  SHF.L.U32 R3, R23, R26, RZ ;  /* 0x0000001a17037219 */ /* 0x000fe200000006ff */
[----:B------:R-:W-:Y:S01]  /*0e00*/  IMAD.MOV.U32 R23, RZ, RZ, R27 ;  /* 0x000000ffff177224 */ /* 0x000fe200078e001b */
[----:B------:R-:W-:Y:S01]  /*0e10*/  LOP3.LUT R12, R31, R12, RZ, 0xc0, !PT ;  /* 0x0000000c1f0c7212 */ /* 0x000fe200078ec0ff */
[----:B------:R-:W-:Y:S01]  /*0e20*/  IMAD.MOV R8, RZ, RZ, -R4 ;  /* 0x000000ffff087224 */ /* 0x000fe200078e0a04 */
[----:B------:R-:W-:-:S03]  /*0e30*/  SEL R7, R7, R22, !P1 ;  /* 0x0000001607077207 */ /* 0x000fc60004800000 */
[----:B------:R-:W-:Y:S01]  /*0e40*/  IMAD R12, R3, R4, R12 ;  /* 0x00000004030c7224 */ /* 0x000fe200078e020c */
[----:B------:R-:W-:Y:S01]  /*0e50*/  LOP3.LUT R4, R14, R5, RZ, 0xc0, !PT ;  /* 0x000000050e047212 */ /* 0x000fe200078ec0ff */
[----:B--2---:R-:W-:Y:S02]  /*0e60*/  IMAD R3, R8, R21, R20 ;  /* 0x0000001508037224 */ /* 0x004fe400078e0214 */
[----:B---3--:R-:W-:Y:S02]  /*0e70*/  IMAD R7, R12, R25, R7 ;  /* 0x000000190c077224 */ /* 0x008fe400078e0207 */
[----:B------:R-:W-:Y:S02]  /*0e80*/  IMAD.MOV.U32 R5, RZ, RZ, 0x1 ;  /* 0x00000001ff057424 */ /* 0x000fe400078e00ff */
[----:B------:R-:W-:-:S03]  /*0e90*/  IMAD R4, R3, R24, R4 ;  /* 0x0000001803047224 */ /* 0x000fc600078e0204 */
[----:B------:R-:W-:Y:S02]  /*0ea0*/  PRMT R3, R5, 0x7610, R3 ;  /* 0x0000761005037816 */ /* 0x000fe40000000003 */
[----:B------:R-:W-:Y:S02]  /*0eb0*/  SEL R102, R4, R7, !P1 ;  /* 0x0000000704667207 */ /* 0x000fe40004800000 */
[----:B------:R-:W-:-:S07]  /*0ec0*/  SEL R113, R7, R4, !P1 ;  /* 0x0000000407717207 */ /* 0x000fce0004800000 */
.L_x_8:
[----:B------:R-:W-:-:S08]  /*0ed0*/  NOP ;  /* 0x0000000000007918 */ /* 0x000fd00000000000 */
[----:B------:R-:W0:Y:S02]  /*0ee0*/  USETMAXREG.TRY_ALLOC.CTAPOOL UP0, 0xe8 ;  /* 0x000000e8000079c8 */ /* 0x000e240008000600 */
[----:B0-----:R-:W-:-:S13]  /*0ef0*/  PLOP3.LUT P0, PT, PT, PT, UP0, 0x80, 0x0 ;  /* 0x000000000000781c */ /* 0x001fda0003f0f008 */
[----:B------:R-:W-:Y:S05]  /*0f00*/  @!P0 BRA `(.L_x_8) ;  /* 0xfffffffc00f08947 */ /* 0x000fea000383ffff */
[----:B------:R-:W-:Y:S01]  /*0f10*/  ULDC.64 UR4, c[0x0][0x598] ;  /* 0x0001660000047ab9 */ /* 0x000fe20000000a00 */
[----:B------:R-:W-:Y:S01]  /*0f20*/  ULDC.64 UR40, c[0x0][0x208] ;  /* 0x0000820000287ab9 */ /* 0x000fe20000000a00 */
[----:B------:R-:W-:-:S04]  /*0f30*/  ISETP.NE.U32.AND P0, PT, RZ, UR4, PT ;  /* 0x00000004ff007c0c */ /* 0x000fc8000bf05070 */
[----:B------:R-:W-:-:S13]  /*0f40*/  ISETP.NE.AND.EX P0, PT, RZ, UR5, PT, P0 ;  /* 0x00000005ff007c0c */ /* 0x000fda000bf05300 */
[----:B------:R-:W-:Y:S05]  /*0f50*/  @!P0 BRA `(.L_x_11) ;  /* 0x00000000001c8947 */ /* 0x000fea0003800000 */
[----:B------:R-:W0:Y:S02]  /*0f60*/  LDC.64 R4, c[0x0][0x598] ;  /* 0x00016600ff047b82 */ /* 0x000e240000000a00 */
[----:B0-----:R-:W2:Y:S02]  /*0f70*/  LDG.E.64 R4, desc[UR40][R4.64] ;  /* 0x0000002804047981 */ /* 0x001ea4000c1e1b00 */
[----:B--2---:R-:W-:-:S04]  /*0f80*/  ISETP.NE.U32.AND P0, PT, R4, RZ, PT ;  /* 0x000000ff0400720c */ /* 0x004fc80003f05070 */
[----:B------:R-:W-:-:S13]  /*0f90*/  ISETP.NE.AND.EX P0, PT, R5, RZ, PT, P0 ;  /* 0x000000ff0500720c */ /* 0x000fda0003f05300 */
[----:B------:R-:W-:Y:S05]  /*0fa0*/  @!P0 BRA `(.L_x_11) ;  /* 0x0000000000088947 */ /* 0x000fea0003800000 */
[----:B------:R0:W5:Y:S01]  /*0fb0*/  LD.E R22, desc[UR40][R4.64] ;  /* 0x0000002804167980 */ /* 0x000162000c101900 */
[----:B------:R-:W-:Y:S05]  /*0fc0*/  BRA `(.L_x_12) ;  /* 0x0000000000247947 */ /* 0x000fea0003800000 */
.L_x_11:
[----:B------:R-:W-:Y:S02]  /*0fd0*/  ULDC.64 UR4, c[0x0][0x588] ;  /* 0x0001620000047ab9 */ /* 0x000fe40000000a00 */
[----:B------:R-:W-:-:S04]  /*0fe0*/  ISETP.NE.U32.AND P0, PT, RZ, UR4, PT ;  /* 0x00000004ff007c0c */ /* 0x000fc8000bf05070 */
[----:B------:R-:W-:-:S13]  /*0ff0*/  ISETP.NE.AND.EX P0, PT, RZ, UR5, PT, P0 ;  /* 0x00000005ff007c0c */ /* 0x000fda000bf05300 */
[----:B------:R-:W-:Y:S05]  /*1000*/  @!P0 BRA `(.L_x_13) ;  /* 0x00000000000c8947 */ /* 0x000fea0003800000 */
[----:B------:R-:W0:Y:S02]  /*1010*/  LDC.64 R4, c[0x0][0x588] ;  /* 0x00016200ff047b82 */ /* 0x000e240000000a00 */
[----:B0-----:R1:W5:Y:S01]  /*1020*/  LDG.E R22, desc[UR40][R4.64] ;  /* 0x0000002804167981 */ /* 0x001362000c1e1900 */
[----:B------:R-:W-:Y:S05]  /*1030*/  BRA `(.L_x_12) ;  /* 0x0000000000087947 */ /* 0x000fea0003800000 */
.L_x_13:
[----:B------:R-:W-:Y:S02]  /*1040*/  ULDC UR4, c[0x0][0x580] ;  /* 0x0001600000047ab9 */ /* 0x000fe40000000800 */
[----:B------:R-:W-:-:S07]  /*1050*/  IMAD.U32 R22, RZ, RZ, UR4 ;  /* 0x00000004ff167e24 */ /* 0x000fce000f8e00ff */
.L_x_12:
[----:B------:R-:W-:Y:S02]  /*1060*/  ULDC.64 UR4, c[0x0][0x5a0] ;  /* 0x0001680000047ab9 */ /* 0x000fe40000000a00 */
[----:B------:R-:W-:-:S04]  /*1070*/  ISETP.NE.U32.AND P0, PT, RZ, UR4, PT ;  /* 0x00000004ff007c0c */ /* 0x000fc8000bf05070 */
[----:B------:R-:W-:-:S13]  /*1080*/  ISETP.NE.AND.EX P0, PT, RZ, UR5, PT, P0 ;  /* 0x00000005ff007c0c */ /* 0x000fda000bf05300 */
[----:B------:R-:W-:Y:S05]  /*1090*/  @!P0 BRA `(.L_x_14) ;  /* 0x00000000001c8947 */ /* 0x000fea0003800000 */
[----:B01----:R-:W0:Y:S02]  /*10a0*/  LDC.64 R4, c[0x0][0x5a0] ;  /* 0x00016800ff047b82 */ /* 0x003e240000000a00 */
[----:B0-----:R-:W2:Y:S02]  /*10b0*/  LDG.E.64 R4, desc[UR40][R4.64] ;  /* 0x0000002804047981 */ /* 0x001ea4000c1e1b00 */
[----:B--2---:R-:W-:-:S04]  /*10c0*/  ISETP.NE.U32.AND P0, PT, R4, RZ, PT ;  /* 0x000000ff0400720c */ /* 0x004fc80003f05070 */
[----:B------:R-:W-:-:S13]  /*10d0*/  ISETP.NE.AND.EX P0, PT, R5, RZ, PT, P0 ;  /* 0x000000ff0500720c */ /* 0x000fda0003f05300 */
[----:B------:R-:W-:Y:S05]  /*10e0*/  @!P0 BRA `(.L_x_14) ;  /* 0x0000000000088947 */ /* 0x000fea0003800000 */
[----:B------:R0:W5:Y:S01]  /*10f0*/  LD.E R90, desc[UR40][R4.64] ;  /* 0x00000028045a7980 */ /* 0x000162000c101900 */
[----:B------:R-:W-:Y:S05]  /*1100*/  BRA `(.L_x_15) ;  /* 0x0000000000247947 */ /* 0x000fea0003800000 */
.L_x_14:
[----:B------:R-:W-:Y:S02]  /*1110*/  ULDC.64 UR4, c[0x0][0x590] ;  /* 0x0001640000047ab9 */ /* 0x000fe40000000a00 */
[----:B------:R-:W-:-:S04]  /*1120*/  ISETP.NE.U32.AND P0, PT, RZ, UR4, PT ;  /* 0x00000004ff007c0c */ /* 0x000fc8000bf05070 */
[----:B------:R-:W-:-:S13]  /*1130*/  ISETP.NE.AND.EX P0, PT, RZ, UR5, PT, P0 ;  /* 0x00000005ff007c0c */ /* 0x000fda000bf05300 */
[----:B------:R-:W-:Y:S05]  /*1140*/  @!P0 BRA `(.L_x_16) ;  /* 0x00000000000c8947 */ /* 0x000fea0003800000 */
[----:B------:R-:W2:Y:S02]  /*1150*/  LDC.64 R90, c[0x0][0x590] ;  /* 0x00016400ff5a7b82 */ /* 0x000ea40000000a00 */
[----:B--2---:R2:W5:Y:S01]  /*1160*/  LDG.E R90, desc[UR40][R90.64] ;  /* 0x000000285a5a7981 */ /* 0x004562000c1e1900 */
[----:B------:R-:W-:Y:S05]  /*1170*/  BRA `(.L_x_15) ;  /* 0x0000000000087947 */ /* 0x000fea0003800000 */
.L_x_16:
[----:B------:R-:W-:Y:S02]  /*1180*/  ULDC UR4, c[0x0][0x584] ;  /* 0x0001610000047ab9 */ /* 0x000fe40000000800 */
[----:B------:R-:W-:-:S07]  /*1190*/  IMAD.U32 R90, RZ, RZ, UR4 ;  /* 0x00000004ff5a7e24 */ /* 0x000fce000f8e00ff */
.L_x_15:
[----:B------:R-:W-:-:S13]  /*11a0*/  LOP3.LUT P0, RZ, R3, 0xff, RZ, 0xc0, !PT ;  /* 0x000000ff03ff7812 */ /* 0x000fda000780c0ff */
[----:B------:R-:W-:Y:S05]  /*11b0*/  @!P0 EXIT ;  /* 0x000000000000894d */ /* 0x000fea0003800000 */
[----:B------:R-:W3:Y:S01]  /*11c0*/  LDC R95, c[0x0][0x658] ;  /* 0x00019600ff5f7b82 */ /* 0x000ee20000000800 */
[----:B------:R-:W-:Y:S01]  /*11d0*/  LOP3.LUT R6, R6, 0x1, RZ, 0xc0, !PT ;  /* 0x0000000106067812 */ /* 0x000fe200078ec0ff */
[----:B------:R-:W-:Y:S01]  /*11e0*/  ULDC.64 UR6, c[0x0][0x288] ;  /* 0x0000a20000067ab9 */ /* 0x000fe20000000a00 */
[----:B------:R-:W-:Y:S01]  /*11f0*/  SHF.R.U32.HI R3, RZ, 0x2, R97 ;  /* 0x00000002ff037819 */ /* 0x000fe20000011661 */
[----:B------:R-:W-:Y:S01]  /*1200*/  UIADD3 UR4, UR7, 0x7f, URZ ;  /* 0x0000007f07047890 */ /* 0x000fe2000fffe03f */
[----:B------:R-:W-:Y:S01]  /*1210*/  SHF.R.U32.HI R0, RZ, 0x1, R0 ;  /* 0x00000001ff007819 */ /* 0x000fe20000011600 */
[----:B------:R-:W-:Y:S01]  /*1220*/  IMAD.SHL.U32 R88, R6, 0x40, RZ ;  /* 0x0000004006587824 */ /* 0x000fe200078e00ff */
[----:B------:R-:W-:Y:S01]  /*1230*/  LOP3.LUT R3, R3, 0x7, RZ, 0xc0, !PT ;  /* 0x0000000703037812 */ /* 0x000fe200078ec0ff */
[----:B01----:R-:W0:Y:S01]  /*1240*/  LDC.64 R4, c[0x0][0x5c8] ;  /* 0x00017200ff047b82 */ /* 0x003e220000000a00 */
[----:B------:R-:W-:Y:S01]  /*1250*/  USHF.R.S32.HI UR5, URZ, 0x1f, UR4 ;  /* 0x0000001f3f057899 */ /* 0x000fe20008011404 */
[----:B------:R-:W-:Y:S01]  /*1260*/  LOP3.LUT R0, R0, 0x30, RZ, 0xc0, !PT ;  /* 0x0000003000007812 */ /* 0x000fe200078ec0ff */
[----:B------:R-:W-:Y:S01]  /*1270*/  IMAD.MOV.U32 R8, RZ, RZ, 0x1 ;  /* 0x00000001ff087424 */ /* 0x000fe200078e00ff */
[--C-:B------:R-:W-:Y:S01]  /*1280*/  LOP3.LUT R88, R88, 0x40, R3.reuse, 0xe2, !PT ;  /* 0x0000004058587812 */ /* 0x100fe200078ee203 */
[----:B------:R-:W-:Y:S01]  /*1290*/  ULEA.HI UR5, UR5, UR4, URZ, 0x7 ;  /* 0x0000000405057291 */ /* 0x000fe2000f8f383f */
[-C--:B------:R-:W-:Y:S01]  /*12a0*/  IADD3 R3, RZ, -R0.reuse, -R3 ;  /* 0x80000000ff037210 */ /* 0x080fe20007ffe803 */
[----:B------:R-:W-:Y:S01]  /*12b0*/  IMAD.U32 R7, RZ, RZ, UR6 ;  /* 0x00000006ff077e24 */ /* 0x000fe2000f8e00ff */
[----:B------:R-:W1:Y:S01]  /*12c0*/  LDC R99, c[0x0][0x600] ;  /* 0x00018000ff637b82 */ /* 0x000e620000000800 */
[----:B------:R-:W-:Y:S01]  /*12d0*/  LOP3.LUT R88, R88, R0, RZ, 0xfc, !PT ;  /* 0x0000000058587212 */ /* 0x000fe200078efcff */
[----:B------:R-:W-:Y:S01]  /*12e0*/  IMAD.MOV.U32 R0, RZ, RZ, -0x1 ;  /* 0xffffffffff007424 */ /* 0x000fe200078e00ff */
[----:B------:R-:W-:Y:S01]  /*12f0*/  USHF.R.S32.HI UR43, URZ, 0x7, UR5 ;  /* 0x000000073f2b7899 */ /* 0x000fe20008011405 */
[C---:B------:R-:W-:Y:S01]  /*1300*/  LOP3.LUT R96, R97.reuse, 0x3, RZ, 0xc0, !PT ;  /* 0x0000000361607812 */ /* 0x040fe200078ec0ff */
[----:B------:R-:W-:Y:S01]  /*1310*/  IMAD R3, R6, -0x40, R3 ;  /* 0xffffffc006037824 */ /* 0x000fe200078e0203 */
[C---:B------:R-:W-:Y:S01]  /*1320*/  LOP3.LUT R98, R97.reuse, 0x80, RZ, 0xc0, !PT ;  /* 0x0000008061627812 */ /* 0x040fe200078ec0ff */
[----:B------:R-:W-:Y:S01]  /*1330*/  UISETP.LT.AND UP0, UPT, UR43, 0x1, UPT ;  /* 0x000000012b00788c */ /* 0x000fe2000bf01270 */
[-C--:B---3--:R-:W-:Y:S01]  /*1340*/  SHF.L.U32 R0, R0, R95.reuse, RZ ;  /* 0x0000005f00007219 */ /* 0x088fe200000006ff */
[----:B------:R-:W-:Y:S01]  /*1350*/  ULDC UR4, c[0x0][0x284] ;  /* 0x0000a10000047ab9 */ /* 0x000fe20000000800 */
[----:B------:R-:W-:Y:S01]  /*1360*/  IMAD R96, R96, -0x2, R7 ;  /* 0xfffffffe60607824 */ /* 0x000fe200078e0207 */
[----:B------:R-:W-:Y:S01]  /*1370*/  USEL UR44, UR43, 0x1, UP0 ;  /* 0x000000012b2c7887 */ /* 0x000fe20008000000 */
[----:B------:R-:W-:Y:S01]  /*1380*/  SHF.L.U32 R95, R8, R95, RZ ;  /* 0x0000005f085f7219 */ /* 0x000fe200000006ff */
[----:B------:R-:W-:Y:S01]  /*1390*/  IMAD.SHL.U32 R97, R97, 0x2, RZ ;  /* 0x0000000261617824 */ /* 0x000fe200078e00ff */
[----:B------:R-:W-:Y:S01]  /*13a0*/  LOP3.LUT R117, R18, 0x1, RZ, 0xfc, !PT ;  /* 0x0000000112757812 */ /* 0x000fe200078efcff */
[----:B------:R-:W-:Y:S01]  /*13b0*/  VIADD R101, R3, UR4 ;  /* 0x0000000403657c36 */ /* 0x000fe20008000000 */
[C-C-:B0-----:R-:W-:Y:S01]  /*13c0*/  SHF.L.U64.HI R93, R4.reuse, 0x7, R5.reuse ;  /* 0x00000007045d7819 */ /* 0x141fe20000010205 */
[C---:B------:R-:W-:Y:S01]  /*13d0*/  IMAD.SHL.U32 R92, R4.reuse, 0x80, RZ ;  /* 0x00000080045c7824 */ /* 0x040fe200078e00ff */
[C---:B------:R-:W-:Y:S01]  /*13e0*/  SHF.L.U64.HI R94, R4.reuse, 0x3, R5 ;  /* 0x00000003045e7819 */ /* 0x040fe20000010205 */
[----:B--2---:R-:W-:Y:S01]  /*13f0*/  IMAD.SHL.U32 R91, R4, 0x8, RZ ;  /* 0x00000008045b7824 */ /* 0x004fe200078e00ff */
[----:B------:R-:W-:Y:S01]  /*1400*/  SHF.R.U32.HI R98, RZ, 0x7, R98 ;  /* 0x00000007ff627819 */ /* 0x000fe20000011662 */
[----:B------:R-:W-:Y:S01]  /*1410*/  IMAD.MOV.U32 R89, RZ, RZ, RZ ;  /* 0x000000ffff597224 */ /* 0x000fe200078e00ff */
[----:B------:R-:W-:Y:S01]  /*1420*/  LOP3.LUT R100, RZ, R0, RZ, 0x33, !PT ;  /* 0x00000000ff647212 */ /* 0x000fe200078e33ff */
[----:B------:R-:W-:Y:S01]  /*1430*/  UIADD3 UR44, UR43, -UR44, URZ ;  /* 0x8000002c2b2c7290 */ /* 0x000fe2000fffe03f */
[----:B-1----:R-:W-:Y:S01]  /*1440*/  VIADD R99, R99, 0xffffffff ;  /* 0xffffffff63637836 */ /* 0x002fe20000000000 */
[----:B------:R-:W-:Y:S01]  /*1450*/  UMOV UR36, URZ ;  /* 0x0000003f00247c82 */ /* 0x000fe20008000000 */
[----:B------:R-:W-:-:S09]  /*1460*/  UMOV UR42, URZ ;  /* 0x0000003f002a7c82 */ /* 0x000fd20008000000 */
.L_x_160:
[----:B0-----:R-:W0:Y:S01]  /*1470*/  SHFL.IDX PT, R0, R98, RZ, 0x1f ;  /* 0x00001fff62007589 */ /* 0x001e2200000e0000 */
[----:B-1----:R-:W1:Y:S01]  /*1480*/  S2UR UR7, SR_CgaCtaId ;  /* 0x00000000000779c3 */ /* 0x002e620000008800 */
[----:B------:R-:W-:Y:S01]  /*1490*/  UMOV UR6, 0x400 ;  /* 0x0000040000067882 */ /* 0x000fe20000000000 */
[----:B0-----:R-:W-:Y:S01]  /*14a0*/  R2UR UR4, R0 ;  /* 0x00000000000472ca */ /* 0x001fe200000e0000 */
[----:B-1----:R-:W-:-:S12]  /*14b0*/  ULEA UR6, UR7, UR6, 0x18 ;  /* 0x0000000607067291 */ /* 0x002fd8000f8ec03f */
[----:B------:R-:W-:-:S04]  /*14c0*/  ULEA.HI UR5, UR4, UR4, URZ, 0x1 ;  /* 0x0000000404057291 */ /* 0x000fc8000f8f083f */
[----:B------:R-:W-:-:S04]  /*14d0*/  ULOP3.LUT UR5, UR5, 0x7fffe, URZ, 0xc0, !UPT ;  /* 0x0007fffe05057892 */ /* 0x000fc8000f8ec03f */
[----:B------:R-:W-:-:S03]  /*14e0*/  UIADD3 UR5, UR4, -UR5, URZ ;  /* 0x8000000504057290 */ /* 0x000fc6000fffe03f */
[----:B------:R-:W-:Y:S01]  /*14f0*/  ULDC UR4, c[0x0][0x28c] ;  /* 0x0000a30000047ab9 */ /* 0x000fe20000000800 */
[----:B------:R-:W-:Y:S01]  /*1500*/  ULEA UR5, UR5, UR6, 0xd ;  /* 0x0000000605057291 */ /* 0x000fe2000f8e683f */
[----:B------:R-:W-:-:S03]  /*1510*/  ISETP.LT.AND P0, PT, RZ, UR4, PT ;  /* 0x00000004ff007c0c */ /* 0x000fc6000bf01270 */
[----:B------:R-:W-:-:S04]  /*1520*/  UIADD3 UR5, UR5, 0x100, URZ ;  /* 0x0000010005057890 */ /* 0x000fc8000fffe03f */
[----:B------:R-:W-:-:S04]  /*1530*/  USHF.R.U32.HI UR5, URZ, 0x4, UR5 ;  /* 0x000000043f057899 */ /* 0x000fc80008011605 */
[----:B------:R-:W-:-:S04]  /*1540*/  ULOP3.LUT UR5, UR5, 0x3fff, URZ, 0xc0, !UPT ;  /* 0x00003fff05057892 */ /* 0x000fc8000f8ec03f */
[----:B------:R-:W-:Y:S01]  /*1550*/  ULOP3.LUT UR45, UR5, 0x10000, URZ, 0xfc, !UPT ;  /* 0x00010000052d7892 */ /* 0x000fe2000f8efc3f */
[----:B--23-5:R-:W-:Y:S11]  /*1560*/  @P0 BRA `(.L_x_17) ;  /* 0x0000000000400947 */ /* 0x02cff60003800000 */
[----:B------:R-:W-:Y:S01]  /*1570*/  MOV R0, 0x0 ;  /* 0x0000000000007802 */ /* 0x000fe20000000f00 */
[----:B------:R-:W-:Y:S01]  /*1580*/  ULDC.64 UR4, c[0x4][0x68] ;  /* 0x01001a0000047ab9 */ /* 0x000fe20000000a00 */
[----:B------:R-:W-:Y:S01]  /*1590*/  ULDC.64 UR6, c[0x4][0x8] ;  /* 0x0100020000067ab9 */ /* 0x000fe20000000a00 */
[----:B------:R-:W-:Y:S01]  /*15a0*/  IMAD.U32 R4, RZ, RZ, UR4 ;  /* 0x00000004ff047e24 */ /* 0x000fe2000f8e00ff */
[----:B------:R0:W1:Y:S01]  /*15b0*/  LDC.64 R14, c[0x4][R0] ;  /* 0x01000000000e7b82 */ /* 0x0000620000000a00 */
[----:B------:R-:W-:Y:S01]  /*15c0*/  IMAD.U32 R5, RZ, RZ, UR5 ;  /* 0x00000005ff057e24 */ /* 0x000fe2000f8e00ff */
[----:B------:R-:W-:Y:S01]  /*15d0*/  ULDC.64 UR4, c[0x4][0x70] ;  /* 0x01001c0000047ab9 */ /* 0x000fe20000000a00 */
[----:B------:R-:W-:Y:S02]  /*15e0*/  IMAD.U32 R10, RZ, RZ, UR6 ;  /* 0x00000006ff0a7e24 */ /* 0x000fe4000f8e00ff */
[----:B------:R-:W-:Y:S02]  /*15f0*/  IMAD.U32 R6, RZ, RZ, UR4 ;  /* 0x00000004ff067e24 */ /* 0x000fe4000f8e00ff */
[----:B------:R-:W-:-:S02]  /*1600*/  IMAD.U32 R7, RZ, RZ, UR5 ;  /* 0x00000005ff077e24 */ /* 0x000fc4000f8e00ff */
[----:B------:R-:W-:Y:S02]  /*1610*/  IMAD.U32 R11, RZ, RZ, UR7 ;  /* 0x00000007ff0b7e24 */ /* 0x000fe4000f8e00ff */
[----:B------:R-:W-:Y:S02]  /*1620*/  IMAD.MOV.U32 R8, RZ, RZ, 0x1e1 ;  /* 0x000001e1ff087424 */ /* 0x000fe400078e00ff */
[----:B------:R-:W-:Y:S02]  /*1630*/  IMAD.MOV.U32 R12, RZ, RZ, 0x1 ;  /* 0x00000001ff0c7424 */ /* 0x000fe400078e00ff */
[----:B0-----:R-:W-:-:S07]  /*1640*/  IMAD.MOV.U32 R13, RZ, RZ, RZ ;  /* 0x000000ffff0d7224 */ /* 0x001fce00078e00ff */
[----:B------:R-:W-:-:S07]  /*1650*/  LEPC R20, `(.L_x_17) ;  /* 0x000000001014794e */ /* 0x000fce0000000000 */
[----:B-1---5:R-:W-:Y:S05]  /*1660*/  CALL.ABS.NOINC R14 ;  /* 0x000000000e007343 */ /* 0x022fea0003c00000 */
.L_x_17:
[----:B------:R-:W-:-:S13]  /*1670*/  ISETP.NE.AND P0, PT, R117, 0x3, PT ;  /* 0x000000037500780c */ /* 0x000fda0003f05270 */
[----:B------:R-:W-:Y:S05]  /*1680*/  @!P0 BRA `(.L_x_18) ;  /* 0x0000000000048947 */ /* 0x000fea0003800000 */
[----:B------:R-:W-:Y:S01]  /*1690*/  BPT.TRAP 0x1 ;  /* 0x000000040000795c */ /* 0x000fe20000300000 */
.L_x_18:
[----:B------:R-:W0:Y:S01]  /*16a0*/  S2UR UR5, SR_CgaCtaId ;  /* 0x00000000000579c3 */ /* 0x000e220000008800 */
[----:B------:R-:W-:Y:S01]  /*16b0*/  UMOV UR4, 0x400 ;  /* 0x0000040000047882 */ /* 0x000fe20000000000 */
[----:B------:R-:W-:Y:S02]  /*16c0*/  IMAD.U32 R0, RZ, RZ, UR36 ;  /* 0x00000024ff007e24 */ /* 0x000fe4000f8e00ff */
[----:B------:R-:W-:-:S03]  /*16d0*/  IMAD.U32 R3, RZ, RZ, UR42 ;  /* 0x0000002aff037e24 */ /* 0x000fc6000f8e00ff */
[----:B------:R-:W-:Y:S01]  /*16e0*/  SHF.L.U32 R0, R0, 0x1f, RZ ;  /* 0x0000001f00007819 */ /* 0x000fe200000006ff */
[----:B0-----:R-:W-:-:S06]  /*16f0*/  ULEA UR4, UR5, UR4, 0x18 ;  /* 0x0000000405047291 */ /* 0x001fcc000f8ec03f */
[----:B------:R-:W-:-:S04]  /*1700*/  IMAD.U32 R6, RZ, RZ, UR4 ;  /* 0x00000004ff067e24 */ /* 0x000fc8000f8e00ff */
[----:B------:R-:W-:-:S04]  /*1710*/  IMAD R3, R3, 0x8, R6 ;  /* 0x0000000803037824 */ /* 0x000fc800078e0206 */
[----:B------:R0:W1:Y:S01]  /*1720*/  SYNCS.PHASECHK.TRANS64.TRYWAIT P1, [R3+URZ], R0 ;  /* 0x00000000030075a7 */ /* 0x000062000802017f */
[----:B------:R-:W-:Y:S05]  /*1730*/  @!P0 BRA `(.L_x_19) ;  /* 0x0000000000048947 */ /* 0x000fea0003800000 */
[----:B------:R-:W-:Y:S01]  /*1740*/  BPT.TRAP 0x1 ;  /* 0x000000040000795c */ /* 0x000fe20000300000 */
.L_x_19:
[----:B------:R-:W-:-:S05]  /*1750*/  IMAD.U32 R4, RZ, RZ, UR44 ;  /* 0x0000002cff047e24 */ /* 0x000fca000f8e00ff */
[----:B------:R-:W-:Y:S01]  /*1760*/  ISETP.GE.AND P2, PT, R4, 0x1, PT ;  /* 0x000000010400780c */ /* 0x000fe20003f46270 */
[----:B-1----:R-:W-:-:S12]  /*1770*/  @P1 BRA `(.L_x_20) ;  /* 0x0000000000081947 */ /* 0x002fd80003800000 */
[----:B------:R-:W1:Y:S02]  /*1780*/  SYNCS.PHASECHK.TRANS64.TRYWAIT P1, [R3+URZ], R0 ;  /* 0x00000000030075a7 */ /* 0x000e64000802017f */
[----:B-1----:R-:W-:Y:S05]  /*1790*/  @!P1 BRA `(.L_x_21) ;  /* 0x0000008400b49947 */ /* 0x002fea0003800000 */
.L_x_20:
[----:B------:R-:W-:Y:S05]  /*17a0*/  WARPSYNC.ALL ;  /* 0x0000000000007948 */ /* 0x000fea0003800000 */
[----:B------:R-:W-:Y:S01]  /*17b0*/  R2UR UR4, R6 ;  /* 0x00000000060472ca */ /* 0x000fe200000e0000 */
[----:B------:R-:W-:Y:S01]  /*17c0*/  ULEA UR8, UR42, UR45, 0xd ;  /* 0x0000002d2a087291 */ /* 0x000fe2000f8e683f */
[----:B------:R-:W-:Y:S01]  /*17d0*/  WARPGROUP.ARRIVE ;  /* 0x00000000000079c5 */ /* 0x000fe20000000000 */
[----:B------:R-:W-:Y:S01]  /*17e0*/  UMOV UR9, 0x40000040 ;  /* 0x4000004000097882 */ /* 0x000fe20000000000 */
[----:B------:R-:W-:Y:S01]  /*17f0*/  UMOV UR11, 0x40000040 ;  /* 0x40000040000b7882 */ /* 0x000fe20000000000 */
[----:B------:R-:W-:Y:S01]  /*1800*/  UIADD3 UR12, UR8, 0x400, URZ ;  /* 0x00000400080c7890 */ /* 0x000fe2000fffe03f */
[----:B------:R-:W-:Y:S01]  /*1810*/  UMOV UR15, UR11 ;  /* 0x0000000b000f7c82 */ /* 0x000fe20008000000 */
[----:B------:R-:W-:Y:S01]  /*1820*/  UMOV UR13, 0x40000040 ;  /* 0x40000040000d7882 */ /* 0x000fe20000000000 */
[----:B------:R-:W-:-:S05]  /*1830*/  UIADD3 UR5, UR8, 0x402, URZ ;  /* 0x0000040208057890 */ /* 0x000fca000fffe03f */
[----:B------:R-:W-:-:S04]  /*1840*/  UIADD3 UR4, UR4, 0xa0100, URZ ;  /* 0x000a010004047890 */ /* 0x000fc8000fffe03f */
[----:B------:R-:W-:-:S04]  /*1850*/  USHF.R.U32.HI UR4, URZ, 0x4, UR4 ;  /* 0x000000043f047899 */ /* 0x000fc80008011604 */
[----:B------:R-:W-:-:S04]  /*1860*/  ULOP3.LUT UR4, UR4, 0x3fff, URZ, 0xc0, !UPT ;  /* 0x00003fff04047892 */ /* 0x000fc8000f8ec03f */
[----:B------:R-:W-:-:S04]  /*1870*/  ULOP3.LUT UR4, UR4, 0x10000, URZ, 0xfc, !UPT ;  /* 0x0001000004047892 */ /* 0x000fc8000f8efc3f */
[----:B------:R-:W-:-:S07]  /*1880*/  ULEA UR6, UR42, UR4, 0xb ;  /* 0x000000042a067291 */ /* 0x000fce000f8e583f */
[----:B------:R-:W-:Y:S02]  /*1890*/  UMOV UR10, UR6 ;  /* 0x00000006000a7c82 */ /* 0x000fe40008000000 */
[----:B------:R-:W-:Y:S01]  /*18a0*/  HGMMA.64x64x8.F32.TF32 R56, gdesc[UR8], RZ, !UPT, gsb0 ;  /* 0x04e00000083879f0 */ /* 0x000fe2000c0028ff */
[----:B------:R-:W-:Y:S01]  /*18b0*/  UMOV UR14, UR10 ;  /* 0x0000000a000e7c82 */ /* 0x000fe20008000000 */
[----:B------:R-:W-:Y:S01]  /*18c0*/  UIADD3 UR10, UR6, 0x606, URZ ;  /* 0x00000606060a7890 */ /* 0x000fe2000fffe03f */
[----:B------:R-:W-:Y:S01]  /*18d0*/  UMOV UR9, 0x40000040 ;  /* 0x4000004000097882 */ /* 0x000fe20000000000 */
[----:B------:R-:W-:Y:S01]  /*18e0*/  UMOV UR11, 0x40000040 ;  /* 0x40000040000b7882 */ /* 0x000fe20000000000 */
[----:B------:R-:W-:Y:S02]  /*18f0*/  WARPGROUP.DEPBAR.LE gsb0, 0x0 ;  /* 0x00008000000079c5 */ /* 0x000fe40000010000 */
[----:B------:R-:W-:-:S06]  /*1900*/  WARPGROUP.ARRIVE ;  /* 0x00000000000079c5 */ /* 0x000fcc0000000000 */
[----:B------:R-:W-:Y:S01]  /*1910*/  HGMMA.64x64x8.F32.TF32 R24, gdesc[UR12], RZ, !UPT, gsb0 ;  /* 0x04e000000c1879f0 */ /* 0x000fe2000c0028ff */
[----:B------:R-:W-:Y:S02]  /*1920*/  UIADD3 UR12, UR8, 0x2, URZ ;  /* 0x00000002080c7890 */ /* 0x000fe4000fffe03f */
[----:B------:R-:W-:Y:S01]  /*1930*/  UIADD3 UR14, UR6, 0x2, URZ ;  /* 0x00000002060e7890 */ /* 0x000fe2000fffe03f */
[----:B------:R-:W-:Y:S01]  /*1940*/  UMOV UR13, 0x40000040 ;  /* 0x40000040000d7882 */ /* 0x000fe20000000000 */
[----:B------:R-:W-:Y:S01]  /*1950*/  UMOV UR15, 0x40000040 ;  /* 0x40000040000f7882 */ /* 0x000fe20000000000 */
[----:B------:R-:W-:Y:S02]  /*1960*/  WARPGROUP.DEPBAR.LE gsb0, 0x0 ;  /* 0x00008000000079c5 */ /* 0x000fe40000010000 */
[----:B------:R-:W-:-:S06]  /*1970*/  WARPGROUP.ARRIVE ;  /* 0x00000000000079c5 */ /* 0x000fcc0000000000 */
[----:B------:R-:W-:Y:S01]  /*1980*/  HGMMA.64x64x8.F32.TF32 R56, gdesc[UR12], R56, gsb0 ;  /* 0x04e000000c3879f0 */ /* 0x000fe20008002838 */
[----:B------:R-:W-:Y:S01]  /*1990*/  UMOV UR12, UR5 ;  /* 0x00000005000c7c82 */ /* 0x000fe20008000000 */
[----:B------:R-:W-:Y:S01]  /*19a0*/  UMOV UR13, 0x40000040 ;  /* 0x40000040000d7882 */ /* 0x000fe20000000000 */
[----:B------:R-:W-:Y:S01]  /*19b0*/  UIADD3 UR5, UR8, 0x404, URZ ;  /* 0x0000040408057890 */ /* 0x000fe2000fffe03f */
[----:B------:R-:W-:Y:S02]  /*19c0*/  WARPGROUP.DEPBAR.LE gsb0, 0x0 ;  /* 0x00008000000079c5 */ /* 0x000fe40000010000 */
[----:B------:R-:W-:-:S06]  /*19d0*/  WARPGROUP.ARRIVE ;  /* 0x00000000000079c5 */ /* 0x000fcc0000000000 */
[----:B------:R-:W-:Y:S01]  /*19e0*/  HGMMA.64x64x8.F32.TF32 R24, gdesc[UR12], R24, gsb0 ;  /* 0x04e000000c1879f0 */ /* 0x000fe20008002818 */
        /* <DEDUP_REMOVED lines=160> */
[----:B------:R-:W-:Y:S01]  /*23f0*/  UIADD3 UR6, UR8, 0x1c06, URZ ;  /* 0x00001c0608067890 */ /* 0x000fe2000fffe03f */
[----:B------:R-:W-:Y:S02]  /*2400*/  WARPGROUP.DEPBAR.LE gsb0, 0x0 ;  /* 0x00008000000079c5 */ /* 0x000fe40000010000 */
[----:B------:R-:W-:-:S06]  /*2410*/  WARPGROUP.ARRIVE ;  /* 0x00000000000079c5 */ /* 0x000fcc0000000000 */
[----:B------:R-:W-:Y:S01]  /*2420*/  HGMMA.64x64x8.F32.TF32 R56, gdesc[UR12], R56, gsb0 ;  /* 0x04e000000c3879f0 */ /* 0x000fe20008002838 */
[----:B------:R-:W-:Y:S01]  /*2430*/  UMOV UR12, UR5 ;  /* 0x00000005000c7c82 */ /* 0x000fe20008000000 */
[----:B------:R-:W-:Y:S01]  /*2440*/  UMOV UR13, 0x40000040 ;  /* 0x40000040000d7882 */ /* 0x000fe20000000000 */
[----:B------:R-:W-:-:S07]  /*2450*/  UIADD3 UR5, UR8, 0x1806, URZ ;  /* 0x0000180608057890 */ /* 0x000fce000fffe03f */
[----:B------:R-:W-:Y:S01]  /*2460*/  UMOV UR8, UR5 ;  /* 0x0000000500087c82 */ /* 0x000fe20008000000 */
[----:B------:R-:W-:Y:S02]  /*2470*/  WARPGROUP.DEPBAR.LE gsb0, 0x0 ;  /* 0x00008000000079c5 */ /* 0x000fe40000010000 */
[----:B------:R-:W-:-:S06]  /*2480*/  WARPGROUP.ARRIVE ;  /* 0x00000000000079c5 */ /* 0x000fcc0000000000 */
[----:B------:R-:W-:Y:S03]  /*2490*/  HGMMA.64x64x8.F32.TF32 R24, gdesc[UR12], R24, gsb0 ;  /* 0x04e000000c1879f0 */ /* 0x000fe60008002818 */
[----:B------:R-:W-:Y:S02]  /*24a0*/  WARPGROUP.DEPBAR.LE gsb0, 0x0 ;  /* 0x00008000000079c5 */ /* 0x000fe40000010000 */
[----:B------:R-:W-:-:S06]  /*24b0*/  WARPGROUP.ARRIVE ;  /* 0x00000000000079c5 */ /* 0x000fcc0000000000 */
[----:B------:R-:W-:Y:S01]  /*24c0*/  HGMMA.64x64x8.F32.TF32 R56, gdesc[UR8], R56, gsb0 ;  /* 0x04e00000083879f0 */ /* 0x000fe20008002838 */
[----:B------:R-:W-:Y:S01]  /*24d0*/  UMOV UR8, UR6 ;  /* 0x0000000600087c82 */ /* 0x000fe20008000000 */
[----:B------:R-:W-:Y:S01]  /*24e0*/  UMOV UR9, 0x40000040 ;  /* 0x4000004000097882 */ /* 0x000fe20000000000 */
[----:B------:R-:W-:Y:S02]  /*24f0*/  WARPGROUP.DEPBAR.LE gsb0, 0x0 ;  /* 0x00008000000079c5 */ /* 0x000fe40000010000 */
[----:B------:R-:W-:-:S06]  /*2500*/  WARPGROUP.ARRIVE ;  /* 0x00000000000079c5 */ /* 0x000fcc0000000000 */
[----:B------:R-:W-:Y:S03]  /*2510*/  HGMMA.64x64x8.F32.TF32 R24, gdesc[UR8], R24, gsb0 ;  /* 0x04e00000081879f0 */ /* 0x000fe60008002818 */
[----:B------:R-:W-:Y:S02]  /*2520*/  WARPGROUP.DEPBAR.LE gsb0, 0x0 ;  /* 0x00008000000079c5 */ /* 0x000fe40000010000 */
[----:B------:R-:W-:Y:S05]  /*2530*/  @!P2 BRA `(.L_x_22) ;  /* 0x0000000c00f8a947 */ /* 0x000fea0003800000 */
[----:B------:R-:W-:Y:S01]  /*2540*/  UIADD3 UR5, UR42, 0x1, URZ ;  /* 0x000000012a057890 */ /* 0x000fe2000fffe03f */
[----:B01----:R-:W-:Y:S02]  /*2550*/  IMAD.U32 R0, RZ, RZ, UR44 ;  /* 0x0000002cff007e24 */ /* 0x003fe4000f8e00ff */
[----:B------:R-:W-:Y:S01]  /*2560*/  IMAD.U32 R3, RZ, RZ, UR42 ;  /* 0x0000002aff037e24 */ /* 0x000fe2000f8e00ff */
[----:B------:R-:W-:-:S04]  /*2570*/  UISETP.NE.AND UP0, UPT, UR5, 0x5, UPT ;  /* 0x000000050500788c */ /* 0x000fc8000bf05270 */
[----:B------:R-:W-:Y:S02]  /*2580*/  USEL UR6, URZ, 0x1, UP0 ;  /* 0x000000013f067887 */ /* 0x000fe40008000000 */
[----:B------:R-:W-:Y:S02]  /*2590*/  USEL UR5, UR5, URZ, UP0 ;  /* 0x0000003f05057287 */ /* 0x000fe40008000000 */
[----:B------:R-:W-:-:S06]  /*25a0*/  ULOP3.LUT UR6, UR36, UR6, URZ, 0x3c, !UPT ;  /* 0x0000000624067292 */ /* 0x000fcc000f8e3c3f */
[----:B------:R-:W-:-:S07]  /*25b0*/  IMAD.U32 R7, RZ, RZ, UR6 ;  /* 0x00000006ff077e24 */ /* 0x000fce000f8e00ff */
.L_x_29:
[----:B------:R-:W-:Y:S05]  /*25c0*/  @!P0 BRA `(.L_x_23) ;  /* 0x0000000000048947 */ /* 0x000fea0003800000 */
[----:B------:R-:W-:Y:S01]  /*25d0*/  BPT.TRAP 0x1 ;  /* 0x000000040000795c */ /* 0x000fe20000300000 */
.L_x_23:
[----:B------:R-:W0:Y:S01]  /*25e0*/  S2UR UR7, SR_CgaCtaId ;  /* 0x00000000000779c3 */ /* 0x000e220000008800 */
[----:B------:R-:W-:Y:S01]  /*25f0*/  UMOV UR6, 0x400 ;  /* 0x0000040000067882 */ /* 0x000fe20000000000 */
[----:B------:R-:W-:Y:S01]  /*2600*/  IMAD.U32 R5, RZ, RZ, UR5 ;  /* 0x00000005ff057e24 */ /* 0x000fe2000f8e00ff */
[----:B------:R-:W-:Y:S01]  /*2610*/  SHF.L.U32 R4, R7, 0x1f, RZ ;  /* 0x0000001f07047819 */ /* 0x000fe200000006ff */
[----:B0-----:R-:W-:-:S06]  /*2620*/  ULEA UR6, UR7, UR6, 0x18 ;  /* 0x0000000607067291 */ /* 0x001fcc000f8ec03f */
[----:B------:R-:W-:-:S04]  /*2630*/  IMAD.U32 R6, RZ, RZ, UR6 ;  /* 0x00000006ff067e24 */ /* 0x000fc8000f8e00ff */
[----:B------:R-:W-:-:S04]  /*2640*/  IMAD R5, R5, 0x8, R6 ;  /* 0x0000000805057824 */ /* 0x000fc800078e0206 */
[----:B------:R0:W1:Y:S01]  /*2650*/  SYNCS.PHASECHK.TRANS64.TRYWAIT P1, [R5+URZ], R4 ;  /* 0x00000004050075a7 */ /* 0x000062000802017f */
[----:B------:R-:W-:Y:S05]  /*2660*/  @!P0 BRA `(.L_x_24) ;  /* 0x0000000000048947 */ /* 0x000fea0003800000 */
[----:B------:R-:W-:Y:S01]  /*2670*/  BPT.TRAP 0x1 ;  /* 0x000000040000795c */ /* 0x000fe20000300000 */
.L_x_24:
[----:B-1----:R-:W-:Y:S05]  /*2680*/  @P1 BRA `(.L_x_25) ;  /* 0x0000000000081947 */ /* 0x002fea0003800000 */
[----:B------:R-:W1:Y:S02]  /*2690*/  SYNCS.PHASECHK.TRANS64.TRYWAIT P1, [R5+URZ], R4 ;  /* 0x00000004050075a7 */ /* 0x000e64000802017f */
[----:B-1----:R-:W-:Y:S05]  /*26a0*/  @!P1 BRA `(.L_x_26) ;  /* 0x0000007800049947 */ /* 0x002fea0003800000 */
.L_x_25:
[----:B------:R-:W-:Y:S01]  /*26b0*/  ULEA UR8, UR5, UR4, 0xb ;  /* 0x0000000405087291 */ /* 0x000fe2000f8e583f */
[----:B------:R-:W-:Y:S01]  /*26c0*/  WARPGROUP.ARRIVE ;  /* 0x00000000000079c5 */ /* 0x000fe20000000000 */
[----:B------:R-:W-:Y:S01]  /*26d0*/  ULEA UR6, UR5, UR45, 0xd ;  /* 0x0000002d05067291 */ /* 0x000fe2000f8e683f */
[----:B------:R-:W-:Y:S01]  /*26e0*/  UMOV UR15, 0x40000040 ;  /* 0x40000040000f7882 */ /* 0x000fe20000000000 */
[----:B------:R-:W-:Y:S02]  /*26f0*/  UMOV UR13, 0x40000040 ;  /* 0x40000040000d7882 */ /* 0x000fe40000000000 */
[----:B------:R-:W-:Y:S01]  /*2700*/  UIADD3 UR7, UR6, 0x400, URZ ;  /* 0x0000040006077890 */ /* 0x000fe2000fffe03f */
[----:B------:R-:W-:Y:S02]  /*2710*/  UMOV UR14, UR8 ;  /* 0x00000008000e7c82 */ /* 0x000fe40008000000 */
[----:B------:R-:W-:Y:S01]  /*2720*/  UMOV UR12, UR6 ;  /* 0x00000006000c7c82 */ /* 0x000fe20008000000 */
[----:B------:R-:W-:Y:S01]  /*2730*/  UIADD3 UR10, UR8, 0x606, URZ ;  /* 0x00000606080a7890 */ /* 0x000fe2000fffe03f */
[----:B------:R-:W-:Y:S01]  /*2740*/  HGMMA.64x64x8.F32.TF32 R56, gdesc[UR12], R56, gsb0 ;  /* 0x04e000000c3879f0 */ /* 0x000fe20008002838 */
[----:B------:R-:W-:Y:S01]  /*2750*/  UMOV UR13, 0x40000040 ;  /* 0x40000040000d7882 */ /* 0x000fe20000000000 */
[----:B------:R-:W-:Y:S01]  /*2760*/  UMOV UR12, UR7 ;  /* 0x00000007000c7c82 */ /* 0x000fe20008000000 */
[----:B------:R-:W-:Y:S01]  /*2770*/  UIADD3 UR7, UR6, 0x402, URZ ;  /* 0x0000040206077890 */ /* 0x000fe2000fffe03f */
[----:B------:R-:W-:Y:S01]  /*2780*/  UMOV UR11, 0x40000040 ;  /* 0x40000040000b7882 */ /* 0x000fe20000000000 */
[----:B------:R-:W-:Y:S01]  /*2790*/  UMOV UR9, 0x40000040 ;  /* 0x4000004000097882 */ /* 0x000fe20000000000 */
[----:B------:R-:W-:-:S02]  /*27a0*/  WARPGROUP.DEPBAR.LE gsb0, 0x0 ;  /* 0x00008000000079c5 */ /* 0x000fc40000010000 */
        /* <DEDUP_REMOVED lines=175> */
[----:B------:R-:W-:Y:S02]  /*32a0*/  UIADD3 UR8, UR6, 0x1806, URZ ;  /* 0x0000180606087890 */ /* 0x000fe4000fffe03f */
[----:B------:R-:W-:Y:S01]  /*32b0*/  UIADD3 UR6, UR6, 0x1c06, URZ ;  /* 0x00001c0606067890 */ /* 0x000fe2000fffe03f */
        /* <DEDUP_REMOVED lines=18> */
[----:B------:R-:W-:Y:S01]  /*33e0*/  BPT.TRAP 0x1 ;  /* 0x000000040000795c */ /* 0x000fe20000300000 */
.L_x_27:
[----:B------:R-:W-:-:S13]  /*33f0*/  ISETP.NE.AND P1, PT, R116, RZ, PT ;  /* 0x000000ff7400720c */ /* 0x000fda0003f25270 */
[----:B01----:R-:W-:-:S04]  /*3400*/  @P1 IMAD R4, R3, 0x8, R6 ;  /* 0x0000000803041824 */ /* 0x003fc800078e0206 */
[----:B------:R-:W-:-:S05]  /*3410*/  @P1 VIADD R4, R4, 0x28 ;  /* 0x0000002804041836 */ /* 0x000fca0000000000 */
[----:B------:R-:W-:-:S04]  /*3420*/  @P1 PRMT R4, R19, 0x654, R4 ;  /* 0x0000065413041816 */ /* 0x000fc80000000004 */
[----:B------:R0:W-:Y:S01]  /*3430*/  @P1 SYNCS.ARRIVE.TRANS64.RED.A1T0 RZ, [R4+URZ], RZ ;  /* 0x000000ff04ff19a7 */ /* 0x0001e2000810043f */
[----:B------:R-:W-:-:S13]  /*3440*/  ISETP.GT.U32.AND P1, PT, R18, 0x1, PT ;  /* 0x000000011200780c */ /* 0x000fda0003f24070 */
[----:B0-----:R-:W-:Y:S05]  /*3450*/  @P1 BRA `(.L_x_28) ;  /* 0x0000000000041947 */ /* 0x001fea0003800000 */
[----:B------:R-:W-:Y:S01]  /*3460*/  BPT.TRAP 0x1 ;  /* 0x000000040000795c */ /* 0x000fe20000300000 */
.L_x_28:
[----:B------:R-:W-:Y:S01]  /*3470*/  UIADD3 UR5, UR5, 0x1, URZ ;  /* 0x0000000105057890 */ /* 0x000fe2000fffe03f */
[C---:B------:R-:W-:Y:S01]  /*3480*/  ISETP.GT.AND P2, PT, R0.reuse, 0x1, PT ;  /* 0x000000010000780c */ /* 0x040fe20003f44270 */
[----:B------:R-:W-:Y:S02]  /*3490*/  VIADD R3, R3, 0x1 ;  /* 0x0000000103037836 */ /* 0x000fe40000000000 */
[----:B------:R-:W-:Y:S01]  /*34a0*/  UISETP.NE.AND UP0, UPT, UR5, 0x5, UPT ;  /* 0x000000050500788c */ /* 0x000fe2000bf05270 */
[----:B------:R-:W-:Y:S02]  /*34b0*/  VIADD R0, R0, 0xffffffff ;  /* 0xffffffff00007836 */ /* 0x000fe40000000000 */
[C---:B------:R-:W-:Y:S01]  /*34c0*/  ISETP.NE.AND P1, PT, R3.reuse, 0x5, PT ;  /* 0x000000050300780c */ /* 0x040fe20003f25270 */
[----:B------:R-:W-:Y:S02]  /*34d0*/  USEL UR6, URZ, 0x1, UP0 ;  /* 0x000000013f067887 */ /* 0x000fe40008000000 */
[----:B------:R-:W-:Y:S01]  /*34e0*/  USEL UR5, UR5, URZ, UP0 ;  /* 0x0000003f05057287 */ /* 0x000fe20008000000 */
[----:B------:R-:W-:-:S03]  /*34f0*/  SEL R3, R3, RZ, P1 ;  /* 0x000000ff03037207 */ /* 0x000fc60000800000 */
[----:B------:R-:W-:Y:S01]  /*3500*/  LOP3.LUT R7, R7, UR6, RZ, 0x3c, !PT ;  /* 0x0000000607077c12 */ /* 0x000fe2000f8e3cff */
[----:B------:R-:W-:Y:S07]  /*3510*/  @P2 BRA `(.L_x_29) ;  /* 0xfffffff000282947 */ /* 0x000fee000383ffff */
.L_x_22:
[----:B01----:R-:W0:Y:S02]  /*3520*/  LDC R0, c[0x0][0x28c] ;  /* 0x0000a300ff007b82 */ /* 0x003e240000000800 */
[----:B0-----:R-:W-:-:S13]  /*3530*/  ISETP.GE.AND P1, PT, R0, 0x1, PT ;  /* 0x000000010000780c */ /* 0x001fda0003f26270 */
[----:B------:R-:W-:Y:S05]  /*3540*/  @!P1 BRA `(.L_x_30) ;  /* 0x0000000000449947 */ /* 0x000fea0003800000 */
[----:B------:R-:W-:Y:S05]  /*3550*/  @!P0 BRA `(.L_x_31) ;  /* 0x0000000000048947 */ /* 0x000fea0003800000 */
[----:B------:R-:W-:Y:S01]  /*3560*/  BPT.TRAP 0x1 ;  /* 0x000000040000795c */ /* 0x000fe20000300000 */
.L_x_31:
[----:B------:R-:W-:-:S13]  /*3570*/  ISETP.NE.AND P0, PT, R116, RZ, PT ;  /* 0x000000ff7400720c */ /* 0x000fda0003f05270 */
[----:B------:R-:W-:-:S05]  /*3580*/  VOTEU.ANY UP0, P0 ;  /* 0x00000000003f7886 */ /* 0x000fca0000000100 */
[----:B------:R-:W-:-:S06]  /*3590*/  @UP0 UIADD3 UR4, UR44, UR42, URZ ;  /* 0x0000002a2c040290 */ /* 0x000fcc000fffe03f */
[----:B------:R-:W-:Y:S02]  /*35a0*/  IMAD.U32 R4, RZ, RZ, UR4 ;  /* 0x00000004ff047e24 */ /* 0x000fe4000f8e00ff */
[----:B------:R-:W-:Y:S02]  /*35b0*/  IMAD.U32 R3, RZ, RZ, UR4 ;  /* 0x00000004ff037e24 */ /* 0x000fe4000f8e00ff */
[----:B------:R-:W-:-:S05]  /*35c0*/  @P0 IMAD.WIDE.U32 R4, R4, -0x33333333, RZ ;  /* 0xcccccccd04040825 */ /* 0x000fca00078e00ff */
[----:B------:R-:W-:-:S05]  /*35d0*/  @P0 SHF.R.U32.HI R0, RZ, 0x2, R5 ;  /* 0x00000002ff000819 */ /* 0x000fca0000011605 */
[----:B------:R-:W-:-:S04]  /*35e0*/  @P0 IMAD R0, R0, -0x5, R3 ;  /* 0xfffffffb00000824 */ /* 0x000fc800078e0203 */
[----:B------:R-:W-:-:S04]  /*35f0*/  @P0 IMAD R0, R0, 0x8, R6 ;  /* 0x0000000800000824 */ /* 0x000fc800078e0206 */
[----:B------:R-:W-:-:S05]  /*3600*/  @P0 VIADD R0, R0, 0x28 ;  /* 0x0000002800000836 */ /* 0x000fca0000000000 */
[----:B------:R-:W-:-:S04]  /*3610*/  @P0 PRMT R0, R19, 0x654, R0 ;  /* 0x0000065413000816 */ /* 0x000fc80000000000 */
[----:B------:R0:W-:Y:S01]  /*3620*/  @P0 SYNCS.ARRIVE.TRANS64.RED.A1T0 RZ, [R0+URZ], RZ ;  /* 0x000000ff00ff09a7 */ /* 0x0001e2000810043f */
[----:B------:R-:W-:-:S13]  /*3630*/  ISETP.GT.U32.AND P0, PT, R18, 0x1, PT ;  /* 0x000000011200780c */ /* 0x000fda0003f04070 */
[----:B0-----:R-:W-:Y:S05]  /*3640*/  @P0 BRA `(.L_x_30) ;  /* 0x0000000000040947 */ /* 0x001fea0003800000 */
[----:B------:R-:W-:Y:S01]  /*3650*/  BPT.TRAP 0x1 ;  /* 0x000000040000795c */ /* 0x000fe20000300000 */
.L_x_30:
[----:B------:R-:W-:Y:S01]  /*3660*/  IMAD.SHL.U32 R3, R102, 0x40, RZ ;  /* 0x0000004066037824 */ /* 0x000fe200078e00ff */
[----:B------:R-:W-:Y:S01]  /*3670*/  UIADD3 UR42, UR43, UR42, URZ ;  /* 0x0000002a2b2a7290 */ /* 0x000fe2000fffe03f */
[----:B------:R-:W-:Y:S01]  /*3680*/  SHF.R.S32.HI R9, RZ, 0x1f, R23 ;  /* 0x0000001fff097819 */ /* 0x000fe20000011417 */
[----:B------:R-:W-:Y:S01]  /*3690*/  UISETP.GE.U32.AND UP1, UPT, UR43, 0x5, UPT ;  /* 0x000000052b00788c */ /* 0x000fe2000bf26070 */
[----:B------:R-:W-:Y:S01]  /*36a0*/  IMAD.SHL.U32 R6, R113, 0x100, RZ ;  /* 0x0000010071067824 */ /* 0x000fe200078e00ff */
[----:B------:R-:W-:Y:S01]  /*36b0*/  ULDC UR7, c[0x0][0x288] ;  /* 0x0000a20000077ab9 */ /* 0x000fe20000000800 */
[C---:B------:R-:W-:Y:S01]  /*36c0*/  LOP3.LUT R10, R3.reuse, 0x6, R97, 0xf8, !PT ;  /* 0x00000006030a7812 */ /* 0x040fe200078ef861 */
[----:B------:R-:W-:Y:S01]  /*36d0*/  UISETP.GT.U32.AND UP0, UPT, UR42, 0x4, UPT ;  /* 0x000000042a00788c */ /* 0x000fe2000bf04070 */
[----:B------:R-:W-:Y:S01]  /*36e0*/  ISETP.GE.AND P0, PT, R3, UR7, PT ;  /* 0x0000000703007c0c */ /* 0x000fe2000bf06270 */
[----:B------:R-:W-:Y:S01]  /*36f0*/  ULDC.64 UR4, c[0x0][0x5d0] ;  /* 0x0001740000047ab9 */ /* 0x000fe20000000a00 */
[--C-:B------:R-:W-:Y:S01]  /*3700*/  SHF.R.S32.HI R11, RZ, 0x1f, R10.reuse ;  /* 0x0000001fff0b7819 */ /* 0x100fe2000001140a */
[----:B------:R-:W-:Y:S01]  /*3710*/  ULDC UR10, c[0x0][0x284] ;  /* 0x0000a100000a7ab9 */ /* 0x000fe20000000800 */
[----:B------:R-:W-:Y:S01]  /*3720*/  IMAD R0, R9, UR4, RZ ;  /* 0x0000000409007c24 */ /* 0x000fe2000f8e02ff */
[----:B------:R-:W-:Y:S01]  /*3730*/  UISETP.LT.U32.AND UP0, UPT, UR43, 0x5, UP0 ;  /* 0x000000052b00788c */ /* 0x000fe20008701070 */
[----:B------:R-:W-:Y:S01]  /*3740*/  ISETP.GE.OR P0, PT, R6, UR10, P0 ;  /* 0x0000000a06007c0c */ /* 0x000fe20008706670 */
[----:B------:R-:W-:Y:S01]  /*3750*/  IMAD.WIDE.U32 R4, R23, UR4, R10 ;  /* 0x0000000417047c25 */ /* 0x000fe2000f8e000a */
[----:B------:R-:W-:Y:S01]  /*3760*/  ULDC.64 UR8, c[0x0][0x5c8] ;  /* 0x0001720000087ab9 */ /* 0x000fe20000000a00 */
[----:B------:R-:W-:-:S02]  /*3770*/  USEL UR6, URZ, 0x1, !UP0 ;  /* 0x000000013f067887 */ /* 0x000fc4000c000000 */
[----:B------:R-:W-:Y:S01]  /*3780*/  IMAD R7, R23, UR5, R0 ;  /* 0x0000000517077c24 */ /* 0x000fe2000f8e0200 */
[----:B------:R-:W-:Y:S01]  /*3790*/  @UP1 UIMAD.WIDE.U32 UR4, UR42, -0x33333333, URZ ;  /* 0xcccccccd2a0418a5 */ /* 0x000fe2000f8e003f */
[----:B------:R-:W-:Y:S01]  /*37a0*/  IMAD.WIDE R112, R113, 0x100, R88 ;  /* 0x0000010071707825 */ /* 0x000fe200078e0258 */
[----:B------:R-:W-:Y:S02]  /*37b0*/  ULOP3.LUT UR36, UR36, UR6, URZ, 0x3c, !UPT ;  /* 0x0000000624247292 */ /* 0x000fe4000f8e3c3f */
[----:B------:R-:W-:Y:S01]  /*37c0*/  @UP1 USHF.R.U32.HI UR4, URZ, 0x2, UR5 ;  /* 0x000000023f041899 */ /* 0x000fe20008011605 */
[----:B------:R-:W-:Y:S02]  /*37d0*/  IMAD.IADD R5, R5, 0x1, R7 ;  /* 0x0000000105057824 */ /* 0x000fe400078e0207 */
[----:B------:R-:W-:Y:S01]  /*37e0*/  IMAD R7, R113, UR8, RZ ;  /* 0x0000000871077c24 */ /* 0x000fe2000f8e02ff */
[----:B------:R-:W-:Y:S01]  /*37f0*/  @UP1 ULOP3.LUT UR36, UR36, 0x1, UR4, 0x78, !UPT ;  /* 0x0000000124241892 */ /* 0x000fe2000f8e7804 */
[----:B------:R-:W-:-:S04]  /*3800*/  IMAD.WIDE.U32 R102, R112, UR8, R4 ;  /* 0x0000000870667c25 */ /* 0x000fc8000f8e0004 */
[----:B------:R-:W-:Y:S02]  /*3810*/  IMAD R7, R112, UR9, R7 ;  /* 0x0000000970077c24 */ /* 0x000fe4000f8e0207 */
[----:B------:R-:W-:Y:S01]  /*3820*/  IMAD.MOV.U32 R0, RZ, RZ, -0x1 ;  /* 0xffffffffff007424 */ /* 0x000fe200078e00ff */
[----:B------:R-:W-:Y:S06]  /*3830*/  @P0 BRA `(.L_x_32) ;  /* 0x0000004800080947 */ /* 0x000fec0003800000 */
[----:B-----5:R-:W-:Y:S01]  /*3840*/  FSETP.NEU.AND P1, PT, R90, RZ, PT ;  /* 0x000000ff5a00720b */ /* 0x020fe20003f2d000 */
[----:B------:R-:W-:Y:S01]  /*3850*/  IMAD.IADD R4, R96, 0x1, -R3 ;  /* 0x0000000160047824 */ /* 0x000fe200078e0a03 */
[----:B------:R-:W-:Y:S01]  /*3860*/  BSSY B0, `(.L_x_32) ;  /* 0x000047f000007945 */ /* 0x000fe20003800000 */
[----:B------:R-:W-:Y:S02]  /*3870*/  IMAD.IADD R3, R101, 0x1, -R6 ;  /* 0x0000000165037824 */ /* 0x000fe400078e0a06 */
[----:B------:R-:W-:Y:S01]  /*3880*/  IMAD.IADD R115, R103, 0x1, R7 ;  /* 0x0000000167737824 */ /* 0x000fe200078e0207 */
[----:B------:R-:W-:-:S04]  /*3890*/  ISETP.GT.AND P5, PT, R4, RZ, PT ;  /* 0x000000ff0400720c */ /* 0x000fc80003fa4270 */
[----:B------:R-:W-:-:S03]  /*38a0*/  ISETP.GT.AND P0, PT, R3, RZ, P5 ;  /* 0x000000ff0300720c */ /* 0x000fc60002f04270 */
[----:B------:R-:W-:Y:S10]  /*38b0*/  @!P1 BRA `(.L_x_33) ;  /* 0x0000003000949947 */ /* 0x000ff40003800000 */
[----:B------:R-:W0:Y:S01]  /*38c0*/  LDC.64 R20, c[0x0][0x5b8] ;  /* 0x00016e00ff147b82 */ /* 0x000e220000000a00 */
[----:B------:R-:W-:-:S07]  /*38d0*/  ULDC.64 UR4, c[0x0][0x5c0] ;  /* 0x0001700000047ab9 */ /* 0x000fce0000000a00 */
[----:B------:R-:W1:Y:S08]  /*38e0*/  LDC.64 R110, c[0x0][0x5b0] ;  /* 0x00016c00ff6e7b82 */ /* 0x000e700000000a00 */
[----:B------:R-:W2:Y:S01]  /*38f0*/  LDC.64 R12, c[0x0][0x5a8] ;  /* 0x00016a00ff0c7b82 */ /* 0x000ea20000000a00 */
[-C--:B0-----:R-:W-:Y:S02]  /*3900*/  IMAD R6, R9, R20.reuse, RZ ;  /* 0x0000001409067224 */ /* 0x081fe400078e02ff */
[----:B------:R-:W-:-:S04]  /*3910*/  IMAD.WIDE.U32 R106, R23, R20, R10 ;  /* 0x00000014176a7225 */ /* 0x000fc800078e000a */
[----:B------:R-:W-:Y:S02]  /*3920*/  IMAD R123, R23, R21, R6 ;  /* 0x00000015177b7224 */ /* 0x000fe400078e0206 */
[-C--:B-1----:R-:W-:Y:S02]  /*3930*/  IMAD R5, R113, R110.reuse, RZ ;  /* 0x0000006e71057224 */ /* 0x082fe400078e02ff */
[----:B------:R-:W-:Y:S02]  /*3940*/  IMAD.IADD R105, R107, 0x1, R123 ;  /* 0x000000016b697824 */ /* 0x000fe400078e027b */
[----:B------:R-:W-:Y:S02]  /*3950*/  IMAD.MOV.U32 R104, RZ, RZ, R106 ;  /* 0x000000ffff687224 */ /* 0x000fe400078e006a */
[C---:B------:R-:W-:Y:S02]  /*3960*/  IMAD R109, R112.reuse, R111, R5 ;  /* 0x0000006f706d7224 */ /* 0x040fe400078e0205 */
[----:B------:R-:W-:-:S04]  /*3970*/  IMAD.WIDE.U32 R6, R112, R110, R104 ;  /* 0x0000006e70067225 */ /* 0x000fc800078e0068 */
[----:B------:R-:W-:Y:S01]  /*3980*/  IMAD.IADD R5, R7, 0x1, R109 ;  /* 0x0000000107057824 */ /* 0x000fe200078e026d */
[----:B--2---:R-:W-:-:S04]  /*3990*/  LEA R8, P1, R6, R12, 0x2 ;  /* 0x0000000c06087211 */ /* 0x004fc800078210ff */
[----:B------:R-:W-:-:S05]  /*39a0*/  LEA.HI.X R9, R6, R13, R5, 0x2, P1 ;  /* 0x0000000d06097211 */ /* 0x000fca00008f1405 */
[----:B------:R0:W2:Y:S01]  /*39b0*/  @P0 LDG.E.LTC128B R5, desc[UR40][R8.64] ;  /* 0x0000002808050981 */ /* 0x0000a2000c1e1920 */
[----:B------:R-:W-:Y:S01]  /*39c0*/  LEA R14, P1, R102, UR4, 0x2 ;  /* 0x00000004660e7c11 */ /* 0x000fe2000f8210ff */
[----:B------:R-:W-:Y:S01]  /*39d0*/  IMAD.WIDE.U32 R6, R112, R110, R10 ;  /* 0x0000006e70067225 */ /* 0x000fe200078e000a */
[----:B------:R-:W-:Y:S01]  /*39e0*/  ISETP.GT.AND P3, PT, R4, 0x1, PT ;  /* 0x000000010400780c */ /* 0x000fe20003f64270 */
[----:B------:R-:W-:Y:S02]  /*39f0*/  BSSY B1, `(.L_x_34) ;  /* 0x0000013000017945 */ /* 0x000fe40003800000 */
[----:B------:R-:W-:Y:S01]  /*3a00*/  IMAD.IADD R7, R109, 0x1, R7 ;  /* 0x000000016d077824 */ /* 0x000fe200078e0207 */
[----:B------:R-:W-:Y:S01]  /*3a10*/  P2R R119, PR, RZ, 0x8 ;  /* 0x00000008ff777803 */ /* 0x000fe20000000000 */
[----:B------:R-:W-:Y:S02]  /*3a20*/  IMAD.SHL.U32 R114, R110, 0x8, RZ ;  /* 0x000000086e727824 */ /* 0x000fe400078e00ff */
[----:B------:R-:W-:-:S04]  /*3a30*/  IMAD.WIDE.U32 R6, R23, R20, R6 ;  /* 0x0000001417067225 */ /* 0x000fc800078e0006 */
[----:B------:R-:W-:Y:S01]  /*3a40*/  IMAD.IADD R7, R123, 0x1, R7 ;  /* 0x000000017b077824 */ /* 0x000fe200078e0207 */
[----:B0-----:R-:W-:-:S04]  /*3a50*/  LEA R8, P2, R6, R12, 0x2 ;  /* 0x0000000c06087211 */ /* 0x001fc800078410ff */
[----:B------:R-:W-:Y:S02]  /*3a60*/  LEA.HI.X R9, R6, R13, R7, 0x2, P2 ;  /* 0x0000000d06097211 */ /* 0x000fe400010f1407 */
[----:B--2---:R-:W-:-:S05]  /*3a70*/  LOP3.LUT R15, R5, 0xffffe000, RZ, 0xc0, !PT ;  /* 0xffffe000050f7812 */ /* 0x004fca00078ec0ff */
[----:B------:R-:W-:Y:S01]  /*3a80*/  FMUL R21, R15, R90 ;  /* 0x0000005a0f157220 */ /* 0x000fe20000400000 */
[----:B------:R-:W-:Y:S02]  /*3a90*/  LEA.HI.X R15, R102, UR5, R115, 0x2, P1 ;  /* 0x00000005660f7c11 */ /* 0x000fe400088f1473 */
[----:B------:R-:W-:Y:S01]  /*3aa0*/  ISETP.GT.AND P1, PT, R3, RZ, P3 ;  /* 0x000000ff0300720c */ /* 0x000fe20001f24270 */
[----:B------:R-:W-:Y:S01]  /*3ab0*/  FFMA R21, R56, R22, R21 ;  /* 0x0000001638157223 */ /* 0x000fe20000000015 */
[----:B------:R-:W-:-:S04]  /*3ac0*/  SHF.L.U64.HI R115, R110, 0x3, R111 ;  /* 0x000000036e737819 */ /* 0x000fc8000001026f */
[----:B------:R-:W-:Y:S01]  /*3ad0*/  F2FP.TF32.F32.PACK_B R21, R21 ;  /* 0x00000015ff15723e */ /* 0x000fe200024050ff */
[----:B------:R-:W-:-:S04]  /*3ae0*/  IMAD.WIDE.U32 R102, R112, R110, R114 ;  /* 0x0000006e70667225 */ /* 0x000fc800078e0072 */
[----:B------:R0:W-:Y:S02]  /*3af0*/  @P0 STG.E desc[UR40][R14.64], R21 ;  /* 0x000000150e000986 */ /* 0x0001e4000c101928 */
[----:B------:R-:W-:Y:S05]  /*3b00*/  @!P1 BRA `(.L_x_35) ;  /* 0x0000000000049947 */ /* 0x000fea0003800000 */
[----:B------:R1:W5:Y:S02]  /*3b10*/  LDG.E.LTC128B R5, desc[UR40][R8.64+0x4] ;  /* 0x0000042808057981 */ /* 0x000364000c1e1920 */
.L_x_35:
[----:B------:R-:W-:Y:S05]  /*3b20*/  BSYNC B1 ;  /* 0x0000000000017941 */ /* 0x000fea0003800000 */
.L_x_34:
[----:B-----5:R-:W-:Y:S01]  /*3b30*/  LOP3.LUT R7, R5, 0xffffe000, RZ, 0xc0, !PT ;  /* 0xffffe00005077812 */ /* 0x020fe200078ec0ff */
[----:B------:R-:W-:Y:S01]  /*3b40*/  IMAD.IADD R103, R109, 0x1, R103 ;  /* 0x000000016d677824 */ /* 0x000fe200078e0267 */
[----:B0-----:R-:W-:Y:S01]  /*3b50*/  IADD3 R21, P2, R106, R102, RZ ;  /* 0x000000666a157210 */ /* 0x001fe20007f5e0ff */
[----:B------:R-:W-:Y:S01]  /*3b60*/  IMAD.MOV.U32 R118, RZ, RZ, R5 ;  /* 0x000000ffff767224 */ /* 0x000fe200078e0005 */
[----:B------:R-:W-:Y:S01]  /*3b70*/  ISETP.GT.AND P0, PT, R3, 0x8, P5 ;  /* 0x000000080300780c */ /* 0x000fe20002f04270 */
[----:B------:R-:W-:Y:S02]  /*3b80*/  FMUL R6, R7, R90 ;  /* 0x0000005a07067220 */ /* 0x000fe40000400000 */
[----:B------:R-:W-:Y:S02]  /*3b90*/  IMAD.X R56, R103, 0x1, R105, P2 ;  /* 0x0000000167387824 */ /* 0x000fe400010e0669 */
[----:B------:R-:W-:Y:S01]  /*3ba0*/  FFMA R109, R57, R22, R6 ;  /* 0x00000016396d7223 */ /* 0x000fe20000000006 */
[----:B------:R-:W-:-:S04]  /*3bb0*/  LEA R6, P2, R21, R12, 0x2 ;  /* 0x0000000c15067211 */ /* 0x000fc800078410ff */
[----:B------:R-:W-:Y:S02]  /*3bc0*/  F2FP.TF32.F32.PACK_B R109, R109 ;  /* 0x0000006dff6d723e */ /* 0x000fe400024050ff */
[----:B------:R-:W-:-:S03]  /*3bd0*/  LEA.HI.X R7, R21, R13, R56, 0x2, P2 ;  /* 0x0000000d15077211 */ /* 0x000fc600010f1438 */
[----:B------:R0:W-:Y:S04]  /*3be0*/  @P1 STG.E desc[UR40][R14.64+0x4], R109 ;  /* 0x0000046d0e001986 */ /* 0x0001e8000c101928 */
[----:B------:R-:W2:Y:S01]  /*3bf0*/  @P0 LDG.E.LTC128B R118, desc[UR40][R6.64] ;  /* 0x0000002806760981 */ /* 0x000ea2000c1e1920 */
[----:B------:R-:W-:Y:S01]  /*3c00*/  IADD3 R56, P1, R10, R102, RZ ;  /* 0x000000660a387210 */ /* 0x000fe20007f3e0ff */
[----:B------:R-:W-:Y:S01]  /*3c10*/  IMAD.SHL.U32 R121, R91, 0x4, RZ ;  /* 0x000000045b797824 */ /* 0x000fe200078e00ff */
[----:B------:R-:W-:Y:S03]  /*3c20*/  BSSY B1, `(.L_x_36) ;  /* 0x0000012000017945 */ /* 0x000fe60003800000 */
[----:B------:R-:W-:Y:S01]  /*3c30*/  IMAD.X R57, R11, 0x1, R103, P1 ;  /* 0x000000010b397824 */ /* 0x000fe200008e0667 */
[----:B------:R-:W-:Y:S01]  /*3c40*/  IADD3 R108, P2, R121, R14, RZ ;  /* 0x0000000e796c7210 */ /* 0x000fe20007f5e0ff */
[----:B------:R-:W-:-:S04]  /*3c50*/  IMAD.WIDE.U32 R56, R23, R20, R56 ;  /* 0x0000001417387225 */ /* 0x000fc800078e0038 */
[----:B------:R-:W-:Y:S01]  /*3c60*/  IMAD.IADD R21, R123, 0x1, R57 ;  /* 0x000000017b157824 */ /* 0x000fe200078e0239 */
[----:B------:R-:W-:Y:S02]  /*3c70*/  SHF.L.U64.HI R57, R91, 0x2, R94 ;  /* 0x000000025b397819 */ /* 0x000fe4000001025e */
[----:B------:R-:W-:-:S03]  /*3c80*/  LEA R102, P1, R56, R12, 0x2 ;  /* 0x0000000c38667211 */ /* 0x000fc600078210ff */
[----:B0-----:R-:W-:Y:S01]  /*3c90*/  IMAD.X R109, R57, 0x1, R15, P2 ;  /* 0x00000001396d7824 */ /* 0x001fe200010e060f */
[----:B------:R-:W-:Y:S01]  /*3ca0*/  LEA.HI.X R103, R56, R13, R21, 0x2, P1 ;  /* 0x0000000d38677211 */ /* 0x000fe200008f1415 */
[----:B------:R-:W-:Y:S01]  /*3cb0*/  IMAD.SHL.U32 R21, R92, 0x4, RZ ;  /* 0x000000045c157824 */ /* 0x000fe200078e00ff */
[----:B------:R-:W-:Y:S02]  /*3cc0*/  ISETP.GT.AND P1, PT, R3, 0x8, P3 ;  /* 0x000000080300780c */ /* 0x000fe40001f24270 */
[----:B--2---:R-:W-:-:S05]  /*3cd0*/  LOP3.LUT R5, R118, 0xffffe000, RZ, 0xc0, !PT ;  /* 0xffffe00076057812 */ /* 0x004fca00078ec0ff */
[----:B------:R-:W-:-:S04]  /*3ce0*/  FMUL R5, R5, R90 ;  /* 0x0000005a05057220 */ /* 0x000fc80000400000 */
[----:B------:R-:W-:-:S05]  /*3cf0*/  FFMA R5, R58, R22, R5 ;  /* 0x000000163a057223 */ /* 0x000fca0000000005 */
[----:B------:R-:W-:-:S05]  /*3d00*/  F2FP.TF32.F32.PACK_B R5, R5 ;  /* 0x00000005ff05723e */ /* 0x000fca00024050ff */
[----:B------:R0:W-:Y:S01]  /*3d10*/  @P0 STG.E desc[UR40][R108.64], R5 ;  /* 0x000000056c000986 */ /* 0x0001e2000c101928 */
[----:B------:R-:W-:Y:S05]  /*3d20*/  @!P1 BRA `(.L_x_37) ;  /* 0x0000000000049947 */ /* 0x000fea0003800000 */
[----:B------:R2:W5:Y:S02]  /*3d30*/  LDG.E.LTC128B R118, desc[UR40][R102.64+0x4] ;  /* 0x0000042866767981 */ /* 0x000564000c1e1920 */
.L_x_37:
[----:B------:R-:W-:Y:S05]  /*3d40*/  BSYNC B1 ;  /* 0x0000000000017941 */ /* 0x000fea0003800000 */
.L_x_36:
[----:B-----5:R-:W-:Y:S01]  /*3d50*/  LOP3.LUT R7, R118, 0xffffe000, RZ, 0xc0, !PT ;  /* 0xffffe00076077812 */ /* 0x020fe200078ec0ff */
[----:B------:R-:W-:Y:S01]  /*3d60*/  IMAD.MOV.U32 R58, RZ, RZ, R108 ;  /* 0x000000ffff3a7224 */ /* 0x000fe200078e006c */
[----:B0-----:R-:W-:Y:S01]  /*3d70*/  SHF.L.U64.HI R5, R92, 0x2, R93 ;  /* 0x000000025c057819 */ /* 0x001fe2000001025d */
[----:B------:R-:W-:Y:S01]  /*3d80*/  BSSY B1, `(.L_x_38) ;  /* 0x000000d000017945 */ /* 0x000fe20003800000 */
[----:B------:R-:W-:Y:S01]  /*3d90*/  IADD3 R6, P0, P2, R21, R14, R121 ;  /* 0x0000000e15067210 */ /* 0x000fe20007a1e079 */
[----:B------:R-:W-:Y:S01]  /*3da0*/  FMUL R56, R7, R90 ;  /* 0x0000005a07387220 */ /* 0x000fe20000400000 */
[----:B------:R-:W-:Y:S02]  /*3db0*/  ISETP.GT.AND P3, PT, R4, 0x8, PT ;  /* 0x000000080400780c */ /* 0x000fe40003f64270 */
[----:B------:R-:W-:Y:S01]  /*3dc0*/  IADD3.X R7, R5, R15, R57, P0, P2 ;  /* 0x0000000f05077210 */ /* 0x000fe200007e4439 */
[----:B------:R-:W-:Y:S01]  /*3dd0*/  FFMA R57, R59, R22, R56 ;  /* 0x000000163b397223 */ /* 0x000fe20000000038 */
[----:B------:R-:W-:Y:S01]  /*3de0*/  IMAD.MOV.U32 R59, RZ, RZ, R109 ;  /* 0x000000ffff3b7224 */ /* 0x000fe200078e006d */
[----:B------:R-:W-:-:S02]  /*3df0*/  ISETP.GT.AND P0, PT, R3, RZ, P3 ;  /* 0x000000ff0300720c */ /* 0x000fc40001f04270 */
[----:B------:R-:W-:Y:S02]  /*3e00*/  P2R R120, PR, RZ, 0x8 ;  /* 0x00000008ff787803 */ /* 0x000fe40000000000 */
[----:B------:R-:W-:-:S05]  /*3e10*/  F2FP.TF32.F32.PACK_B R57, R57 ;  /* 0x00000039ff39723e */ /* 0x000fca00024050ff */
[----:B------:R0:W-:Y:S04]  /*3e20*/  @P1 STG.E desc[UR40][R58.64+0x4], R57 ;  /* 0x000004393a001986 */ /* 0x0001e8000c101928 */
[----:B------:R-:W-:Y:S05]  /*3e30*/  @!P0 BRA `(.L_x_39) ;  /* 0x0000000000048947 */ /* 0x000fea0003800000 */
[----:B------:R3:W5:Y:S02]  /*3e40*/  LDG.E.LTC128B R118, desc[UR40][R8.64+0x20] ;  /* 0x0000202808767981 */ /* 0x000764000c1e1920 */
.L_x_39:
[----:B------:R-:W-:Y:S05]  /*3e50*/  BSYNC B1 ;  /* 0x0000000000017941 */ /* 0x000fea0003800000 */
.L_x_38:
[----:B0----5:R-:W-:Y:S01]  /*3e60*/  LOP3.LUT R57, R118, 0xffffe000, RZ, 0xc0, !PT ;  /* 0xffffe00076397812 */ /* 0x021fe200078ec0ff */
[----:B------:R-:W-:Y:S01]  /*3e70*/  BSSY B1, `(.L_x_40) ;  /* 0x000000a000017945 */ /* 0x000fe20003800000 */
[----:B------:R-:W-:-:S03]  /*3e80*/  ISETP.GT.AND P1, PT, R4, 0x9, PT ;  /* 0x000000090400780c */ /* 0x000fc60003f24270 */
[----:B------:R-:W-:Y:S01]  /*3e90*/  FMUL R57, R57, R90 ;  /* 0x0000005a39397220 */ /* 0x000fe20000400000 */
[----:B------:R-:W-:-:S03]  /*3ea0*/  P2R R121, PR, RZ, 0x2 ;  /* 0x00000002ff797803 */ /* 0x000fc60000000000 */
[----:B------:R-:W-:-:S05]  /*3eb0*/  FFMA R57, R60, R22, R57 ;  /* 0x000000163c397223 */ /* 0x000fca0000000039 */
[----:B------:R-:W-:-:S05]  /*3ec0*/  F2FP.TF32.F32.PACK_B R57, R57 ;  /* 0x00000039ff39723e */ /* 0x000fca00024050ff */
[----:B------:R0:W-:Y:S01]  /*3ed0*/  @P0 STG.E desc[UR40][R14.64+0x20], R57 ;  /* 0x000020390e000986 */ /* 0x0001e2000c101928 */
[----:B------:R-:W-:-:S13]  /*3ee0*/  ISETP.GT.AND P0, PT, R3, RZ, P1 ;  /* 0x000000ff0300720c */ /* 0x000fda0000f04270 */
[----:B0-----:R-:W-:Y:S05]  /*3ef0*/  @!P0 BRA `(.L_x_41) ;  /* 0x0000000000048947 */ /* 0x001fea0003800000 */
[----:B------:R0:W5:Y:S02]  /*3f00*/  LDG.E.LTC128B R118, desc[UR40][R8.64+0x24] ;  /* 0x0000242808767981 */ /* 0x000164000c1e1920 */
.L_x_41:
[----:B------:R-:W-:Y:S05]  /*3f10*/  BSYNC B1 ;  /* 0x0000000000017941 */ /* 0x000fea0003800000 */
.L_x_40:
[----:B-----5:R-:W-:Y:S01]  /*3f20*/  LOP3.LUT R57, R118, 0xffffe000, RZ, 0xc0, !PT ;  /* 0xffffe00076397812 */ /* 0x020fe200078ec0ff */
[----:B------:R-:W-:Y:S04]  /*3f30*/  BSSY B1, `(.L_x_42) ;  /* 0x0000008000017945 */ /* 0x000fe80003800000 */
[----:B------:R-:W-:-:S04]  /*3f40*/  FMUL R56, R57, R90 ;  /* 0x0000005a39387220 */ /* 0x000fc80000400000 */
[----:B------:R-:W-:-:S05]  /*3f50*/  FFMA R61, R61, R22, R56 ;  /* 0x000000163d3d7223 */ /* 0x000fca0000000038 */
[----:B------:R-:W-:-:S05]  /*3f60*/  F2FP.TF32.F32.PACK_B R61, R61 ;  /* 0x0000003dff3d723e */ /* 0x000fca00024050ff */
[----:B------:R4:W-:Y:S01]  /*3f70*/  @P0 STG.E desc[UR40][R14.64+0x24], R61 ;  /* 0x0000243d0e000986 */ /* 0x0009e2000c101928 */
[----:B------:R-:W-:-:S13]  /*3f80*/  ISETP.GT.AND P0, PT, R3, 0x8, P3 ;  /* 0x000000080300780c */ /* 0x000fda0001f04270 */
[----:B----4-:R-:W-:Y:S05]  /*3f90*/  @!P0 BRA `(.L_x_43) ;  /* 0x0000000000048947 */ /* 0x010fea0003800000 */
[----:B------:R4:W5:Y:S02]  /*3fa0*/  LDG.E.LTC128B R118, desc[UR40][R102.64+0x20] ;  /* 0x0000202866767981 */ /* 0x000964000c1e1920 */
.L_x_43:
[----:B------:R-:W-:Y:S05]  /*3fb0*/  BSYNC B1 ;  /* 0x0000000000017941 */ /* 0x000fea0003800000 */
.L_x_42:
[----:B-----5:R-:W-:Y:S01]  /*3fc0*/  LOP3.LUT R57, R118, 0xffffe000, RZ, 0xc0, !PT ;  /* 0xffffe00076397812 */ /* 0x020fe200078ec0ff */
[----:B------:R-:W-:Y:S04]  /*3fd0*/  BSSY B1, `(.L_x_44) ;  /* 0x000000a000017945 */ /* 0x000fe80003800000 */
[----:B------:R-:W-:-:S04]  /*3fe0*/  FMUL R57, R57, R90 ;  /* 0x0000005a39397220 */ /* 0x000fc80000400000 */
[----:B------:R-:W-:-:S05]  /*3ff0*/  FFMA R57, R62, R22, R57 ;  /* 0x000000163e397223 */ /* 0x000fca0000000039 */
[----:B------:R-:W-:-:S05]  /*4000*/  F2FP.TF32.F32.PACK_B R57, R57 ;  /* 0x00000039ff39723e */ /* 0x000fca00024050ff */
[----:B------:R0:W-:Y:S01]  /*4010*/  @P0 STG.E desc[UR40][R58.64+0x20], R57 ;  /* 0x000020393a000986 */ /* 0x0001e2000c101928 */
[----:B------:R-:W-:-:S05]  /*4020*/  IADD3 R125, P0, R112, 0x80, RZ ;  /* 0x00000080707d7810 */ /* 0x000fca0007f1e0ff */
[----:B------:R-:W-:Y:S01]  /*4030*/  IMAD.X R113, RZ, RZ, R113, P0 ;  /* 0x000000ffff717224 */ /* 0x000fe200000e0671 */
[----:B------:R-:W-:-:S13]  /*4040*/  ISETP.GT.AND P0, PT, R3, 0x8, P1 ;  /* 0x000000080300780c */ /* 0x000fda0000f04270 */
[----:B0-----:R-:W-:Y:S05]  /*4050*/  @!P0 BRA `(.L_x_45) ;  /* 0x0000000000048947 */ /* 0x001fea0003800000 */
[----:B------:R0:W5:Y:S02]  /*4060*/  LDG.E.LTC128B R118, desc[UR40][R102.64+0x24] ;  /* 0x0000242866767981 */ /* 0x000164000c1e1920 */
.L_x_45:
[----:B------:R-:W-:Y:S05]  /*4070*/  BSYNC B1 ;  /* 0x0000000000017941 */ /* 0x000fea0003800000 */
.L_x_44:
[----:B-----5:R-:W-:Y:S01]  /*4080*/  LOP3.LUT R57, R118, 0xffffe000, RZ, 0xc0, !PT ;  /* 0xffffe00076397812 */ /* 0x020fe200078ec0ff */
[----:B------:R-:W-:Y:S01]  /*4090*/  IMAD R60, R113, R110, RZ ;  /* 0x0000006e713c7224 */ /* 0x000fe200078e02ff */
[----:B------:R-:W-:Y:S01]  /*40a0*/  ISETP.GT.AND P2, PT, R4, 0x10, PT ;  /* 0x000000100400780c */ /* 0x000fe20003f44270 */
[----:B------:R-:W-:Y:S02]  /*40b0*/  BSSY B1, `(.L_x_46) ;  /* 0x0000020000017945 */ /* 0x000fe40003800000 */
[----:B------:R-:W-:Y:S01]  /*40c0*/  FMUL R56, R57, R90 ;  /* 0x0000005a39387220 */ /* 0x000fe20000400000 */
[C---:B------:R-:W-:Y:S02]  /*40d0*/  IMAD R107, R125.reuse, R111, R60 ;  /* 0x0000006f7d6b7224 */ /* 0x040fe400078e023c */
[----:B------:R-:W-:-:S04]  /*40e0*/  IMAD.WIDE.U32 R60, R125, R110, R10 ;  /* 0x0000006e7d3c7225 */ /* 0x000fc800078e000a */
[----:B------:R-:W-:Y:S01]  /*40f0*/  FFMA R113, R63, R22, R56 ;  /* 0x000000163f717223 */ /* 0x000fe20000000038 */
[----:B------:R-:W-:-:S04]  /*4100*/  IMAD.IADD R61, R107, 0x1, R61 ;  /* 0x000000016b3d7824 */ /* 0x000fc800078e023d */
[----:B------:R-:W-:Y:S01]  /*4110*/  F2FP.TF32.F32.PACK_B R113, R113 ;  /* 0x00000071ff71723e */ /* 0x000fe200024050ff */
[----:B------:R-:W-:-:S04]  /*4120*/  IMAD.WIDE.U32 R56, R125, R110, R104 ;  /* 0x0000006e7d387225 */ /* 0x000fc800078e0068 */
[----:B------:R0:W-:Y:S01]  /*4130*/  @P0 STG.E desc[UR40][R58.64+0x24], R113 ;  /* 0x000024713a000986 */ /* 0x0001e2000c101928 */
[----:B------:R-:W-:Y:S01]  /*4140*/  IMAD.WIDE.U32 R62, R23, R20, R60 ;  /* 0x00000014173e7225 */ /* 0x000fe200078e003c */
[----:B------:R-:W-:-:S03]  /*4150*/  LEA R60, P0, R56, R12, 0x2 ;  /* 0x0000000c383c7211 */ /* 0x000fc600078010ff */
[----:B------:R-:W-:Y:S02]  /*4160*/  IMAD.IADD R57, R57, 0x1, R107 ;  /* 0x0000000139397824 */ /* 0x000fe400078e026b */
[----:B------:R-:W-:-:S03]  /*4170*/  IMAD.WIDE.U32 R110, R125, R110, R114 ;  /* 0x0000006e7d6e7225 */ /* 0x000fc600078e0072 */
[----:B------:R-:W-:Y:S01]  /*4180*/  LEA.HI.X R61, R56, R13, R57, 0x2, P0 ;  /* 0x0000000d383d7211 */ /* 0x000fe200000f1439 */
[----:B------:R-:W-:Y:S01]  /*4190*/  IMAD.IADD R57, R123, 0x1, R63 ;  /* 0x000000017b397824 */ /* 0x000fe200078e023f */
[----:B------:R-:W-:Y:S01]  /*41a0*/  LEA R56, P0, R62, R12, 0x2 ;  /* 0x0000000c3e387211 */ /* 0x000fe200078010ff */
[----:B------:R-:W-:-:S03]  /*41b0*/  IMAD.IADD R107, R107, 0x1, R111 ;  /* 0x000000016b6b7824 */ /* 0x000fc600078e026f */
[----:B------:R-:W-:Y:S02]  /*41c0*/  LEA.HI.X R57, R62, R13, R57, 0x2, P0 ;  /* 0x0000000d3e397211 */ /* 0x000fe400000f1439 */
[----:B------:R-:W-:-:S05]  /*41d0*/  IADD3 R106, P0, R106, R110, RZ ;  /* 0x0000006e6a6a7210 */ /* 0x000fca0007f1e0ff */
[----:B------:R-:W-:Y:S01]  /*41e0*/  IMAD.X R104, R107, 0x1, R105, P0 ;  /* 0x000000016b687824 */ /* 0x000fe200000e0669 */
[----:B------:R-:W-:-:S05]  /*41f0*/  IADD3 R62, P0, R10, R110, RZ ;  /* 0x0000006e0a3e7210 */ /* 0x000fca0007f1e0ff */
[----:B------:R-:W-:Y:S01]  /*4200*/  IMAD.X R63, R11, 0x1, R107, P0 ;  /* 0x000000010b3f7824 */ /* 0x000fe200000e066b */
[----:B------:R-:W-:Y:S01]  /*4210*/  LEA R10, P0, R106, R12, 0x2 ;  /* 0x0000000c6a0a7211 */ /* 0x000fe200078010ff */
[----:B------:R-:W-:-:S03]  /*4220*/  IMAD.WIDE.U32 R62, R23, R20, R62 ;  /* 0x00000014173e7225 */ /* 0x000fc600078e003e */
[----:B------:R-:W-:Y:S02]  /*4230*/  LEA.HI.X R11, R106, R13, R104, 0x2, P0 ;  /* 0x0000000d6a0b7211 */ /* 0x000fe400000f1468 */
[----:B------:R-:W-:Y:S01]  /*4240*/  P2R R104, PR, RZ, 0x4 ;  /* 0x00000004ff687803 */ /* 0x000fe20000000000 */
[----:B------:R-:W-:Y:S01]  /*4250*/  IMAD.IADD R20, R123, 0x1, R63 ;  /* 0x000000017b147824 */ /* 0x000fe200078e023f */
[----:B------:R-:W-:-:S04]  /*4260*/  LEA R12, P0, R62, R12, 0x2 ;  /* 0x0000000c3e0c7211 */ /* 0x000fc800078010ff */
[----:B------:R-:W-:Y:S02]  /*4270*/  LEA.HI.X R13, R62, R13, R20, 0x2, P0 ;  /* 0x0000000d3e0d7211 */ /* 0x000fe400000f1414 */
[----:B------:R-:W-:-:S13]  /*4280*/  ISETP.GT.AND P0, PT, R3, RZ, P2 ;  /* 0x000000ff0300720c */ /* 0x000fda0001704270 */
[----:B0-----:R-:W-:Y:S05]  /*4290*/  @!P0 BRA `(.L_x_47) ;  /* 0x0000000000048947 */ /* 0x001fea0003800000 */
[----:B------:R0:W5:Y:S02]  /*42a0*/  LDG.E.LTC128B R118, desc[UR40][R8.64+0x40] ;  /* 0x0000402808767981 */ /* 0x000164000c1e1920 */
.L_x_47:
[----:B------:R-:W-:Y:S05]  /*42b0*/  BSYNC B1 ;  /* 0x0000000000017941 */ /* 0x000fea0003800000 */
.L_x_46:
[----:B-----5:R-:W-:Y:S01]  /*42c0*/  LOP3.LUT R23, R118, 0xffffe000, RZ, 0xc0, !PT ;  /* 0xffffe00076177812 */ /* 0x020fe200078ec0ff */
        /* <DEDUP_REMOVED lines=10> */
.L_x_49:
[----:B------:R-:W-:Y:S05]  /*4370*/  BSYNC B1 ;  /* 0x0000000000017941 */ /* 0x000fea0003800000 */
.L_x_48:
[----:B-----5:R-:W-:Y:S01]  /*4380*/  LOP3.LUT R23, R118, 0xffffe000, RZ, 0xc0, !PT ;  /* 0xffffe00076177812 */ /* 0x020fe200078ec0ff */
[----:B------:R-:W-:Y:S04]  /*4390*/  BSSY B1, `(.L_x_50) ;  /* 0x0000008000017945 */ /* 0x000fe80003800000 */
[----:B------:R-:W-:-:S04]  /*43a0*/  FMUL R20, R23, R90 ;  /* 0x0000005a17147220 */ /* 0x000fc80000400000 */
[----:B------:R-:W-:-:S05]  /*43b0*/  FFMA R65, R65, R22, R20 ;  /* 0x0000001641417223 */ /* 0x000fca0000000014 */
[----:B------:R-:W-:-:S05]  /*43c0*/  F2FP.TF32.F32.PACK_B R65, R65 ;  /* 0x00000041ff41723e */ /* 0x000fca00024050ff */
[----:B------:R0:W-:Y:S01]  /*43d0*/  @P0 STG.E desc[UR40][R14.64+0x44], R65 ;  /* 0x000044410e000986 */ /* 0x0001e2000c101928 */
[----:B------:R-:W-:-:S13]  /*43e0*/  ISETP.GT.AND P0, PT, R3, 0x8, P2 ;  /* 0x000000080300780c */ /* 0x000fda0001704270 */
[----:B0-----:R-:W-:Y:S05]  /*43f0*/  @!P0 BRA `(.L_x_51) ;  /* 0x0000000000048947 */ /* 0x001fea0003800000 */
[----:B------:R0:W5:Y:S02]  /*4400*/  LDG.E.LTC128B R118, desc[UR40][R102.64+0x40] ;  /* 0x0000402866767981 */ /* 0x000164000c1e1920 */
.L_x_51:
[----:B------:R-:W-:Y:S05]  /*4410*/  BSYNC B1 ;  /* 0x0000000000017941 */ /* 0x000fea0003800000 */
.L_x_50:
        /* <DEDUP_REMOVED lines=9> */
.L_x_53:
[----:B------:R-:W-:Y:S05]  /*44b0*/  BSYNC B1 ;  /* 0x0000000000017941 */ /* 0x000fea0003800000 */
.L_x_52:
        /* <DEDUP_REMOVED lines=11> */
.L_x_55:
[----:B------:R-:W-:Y:S05]  /*4570*/  BSYNC B1 ;  /* 0x0000000000017941 */ /* 0x000fea0003800000 */
.L_x_54:
        /* <DEDUP_REMOVED lines=11> */
.L_x_57:
[----:B------:R-:W-:Y:S05]  /*4630*/  BSYNC B1 ;  /* 0x0000000000017941 */ /* 0x000fea0003800000 */
.L_x_56:
        /* <DEDUP_REMOVED lines=9> */
.L_x_59:
[----:B------:R-:W-:Y:S05]  /*46d0*/  BSYNC B1 ;  /* 0x0000000000017941 */ /* 0x000fea0003800000 */
.L_x_58:
        /* <DEDUP_REMOVED lines=9> */
.L_x_61:
[----:B------:R-:W-:Y:S05]  /*4770*/  BSYNC B1 ;  /* 0x0000000000017941 */ /* 0x000fea0003800000 */
.L_x_60:
        /* <DEDUP_REMOVED lines=11> */
.L_x_63:
[----:B------:R-:W-:Y:S05]  /*4830*/  BSYNC B1 ;  /* 0x0000000000017941 */ /* 0x000fea0003800000 */
.L_x_62:
        /* <DEDUP_REMOVED lines=11> */
.L_x_65:
[----:B------:R-:W-:Y:S05]  /*48f0*/  BSYNC B1 ;  /* 0x0000000000017941 */ /* 0x000fea0003800000 */
.L_x_64:
        /* <DEDUP_REMOVED lines=9> */
.L_x_67:
[----:B------:R-:W-:Y:S05]  /*4990*/  BSYNC B1 ;  /* 0x0000000000017941 */ /* 0x000fea0003800000 */
.L_x_66:
        /* <DEDUP_REMOVED lines=9> */
.L_x_69:
[----:B------:R-:W-:Y:S05]  /*4a30*/  BSYNC B1 ;  /* 0x0000000000017941 */ /* 0x000fea0003800000 */
.L_x_68:
        /* <DEDUP_REMOVED lines=11> */
.L_x_71:
[----:B------:R-:W-:Y:S05]  /*4af0*/  BSYNC B1 ;  /* 0x0000000000017941 */ /* 0x000fea0003800000 */
.L_x_70:
        /* <DEDUP_REMOVED lines=11> */
.L_x_73:
[----:B------:R-:W-:Y:S05]  /*4bb0*/  BSYNC B1 ;  /* 0x0000000000017941 */ /* 0x000fea0003800000 */
.L_x_72:
        /* <DEDUP_REMOVED lines=9> */
.L_x_75:
[----:B------:R-:W-:Y:S05]  /*4c50*/  BSYNC B1 ;  /* 0x0000000000017941 */ /* 0x000fea0003800000 */
.L_x_74:
        /* <DEDUP_REMOVED lines=9> */
.L_x_77:
[----:B------:R-:W-:Y:S05]  /*4cf0*/  BSYNC B1 ;  /* 0x0000000000017941 */ /* 0x000fea0003800000 */
.L_x_76:
[----:B-----5:R-:W-:Y:S01]  /*4d00*/  LOP3.LUT R23, R118, 0xffffe000, RZ, 0xc0, !PT ;  /* 0xffffe00076177812 */ /* 0x020fe200078ec0ff */
[----:B------:R-:W-:Y:S01]  /*4d10*/  BSSY B1, `(.L_x_78) ;  /* 0x0000009000017945 */ /* 0x000fe20003800000 */
[----:B------:R-:W-:-:S03]  /*4d20*/  ISETP.GT.AND P6, PT, R4, 0x30, PT ;  /* 0x000000300400780c */ /* 0x000fc60003fc4270 */
[----:B------:R-:W-:-:S04]  /*4d30*/  FMUL R20, R23, R90 ;  /* 0x0000005a17147220 */ /* 0x000fc80000400000 */
[----:B------:R-:W-:-:S05]  /*4d40*/  FFMA R79, R79, R22, R20 ;  /* 0x000000164f4f7223 */ /* 0x000fca0000000014 */
[----:B------:R-:W-:-:S05]  /*4d50*/  F2FP.TF32.F32.PACK_B R79, R79 ;  /* 0x0000004fff4f723e */ /* 0x000fca00024050ff */
[----:B------:R0:W-:Y:S01]  /*4d60*/  @P0 STG.E desc[UR40][R58.64+0xa4], R79 ;  /* 0x0000a44f3a000986 */ /* 0x0001e2000c101928 */
[----:B------:R-:W-:-:S13]  /*4d70*/  ISETP.GT.AND P0, PT, R3, RZ, P6 ;  /* 0x000000ff0300720c */ /* 0x000fda0003704270 */
[----:B0-----:R-:W-:Y:S05]  /*4d80*/  @!P0 BRA `(.L_x_79) ;  /* 0x0000000000048947 */ /* 0x001fea0003800000 */
[----:B------:R0:W5:Y:S02]  /*4d90*/  LDG.E.LTC128B R118, desc[UR40][R8.64+0xc0] ;  /* 0x0000c02808767981 */ /* 0x000164000c1e1920 */
.L_x_79:
[----:B------:R-:W-:Y:S05]  /*4da0*/  BSYNC B1 ;  /* 0x0000000000017941 */ /* 0x000fea0003800000 */
.L_x_78:
        /* <DEDUP_REMOVED lines=10> */
.L_x_81:
[----:B------:R-:W-:Y:S05]  /*4e50*/  BSYNC B1 ;  /* 0x0000000000017941 */ /* 0x000fea0003800000 */
.L_x_80:
        /* <DEDUP_REMOVED lines=9> */
.L_x_83:
[----:B------:R-:W-:Y:S05]  /*4ef0*/  BSYNC B1 ;  /* 0x0000000000017941 */ /* 0x000fea0003800000 */
.L_x_82:
        /* <DEDUP_REMOVED lines=9> */
.L_x_85:
[----:B------:R-:W-:Y:S05]  /*4f90*/  BSYNC B1 ;  /* 0x0000000000017941 */ /* 0x000fea0003800000 */
.L_x_84:
        /* <DEDUP_REMOVED lines=10> */
.L_x_87:
[----:B------:R-:W-:Y:S05]  /*5040*/  BSYNC B1 ;  /* 0x0000000000017941 */ /* 0x000fea0003800000 */
.L_x_86:
[----:B-----5:R-:W-:Y:S01]  /*5050*/  LOP3.LUT R23, R118, 0xffffe000, RZ, 0xc0, !PT ;  /* 0xffffe00076177812 */ /* 0x020fe200078ec0ff */
[----:B------:R-:W-:Y:S04]  /*5060*/  BSSY B1, `(.L_x_88) ;  /* 0x000000f000017945 */ /* 0x000fe80003800000 */
[----:B------:R-:W-:-:S04]  /*5070*/  FMUL R23, R23, R90 ;  /* 0x0000005a17177220 */ /* 0x000fc80000400000 */
[----:B------:R-:W-:-:S05]  /*5080*/  FFMA R23, R84, R22, R23 ;  /* 0x0000001654177223 */ /* 0x000fca0000000017 */
[----:B------:R-:W-:-:S05]  /*5090*/  F2FP.TF32.F32.PACK_B R23, R23 ;  /* 0x00000017ff17723e */ /* 0x000fca00024050ff */
[----:B------:R0:W-:Y:S01]  /*50a0*/  @P0 STG.E desc[UR40][R14.64+0xe0], R23 ;  /* 0x0000e0170e000986 */ /* 0x0001e2000c101928 */
[----:B------:R-:W-:-:S05]  /*50b0*/  IADD3 R62, P0, R21, R108, RZ ;  /* 0x0000006c153e7210 */ /* 0x000fca0007f1e0ff */
[----:B------:R-:W-:Y:S01]  /*50c0*/  IMAD.X R63, R5, 0x1, R109, P0 ;  /* 0x00000001053f7824 */ /* 0x000fe200000e066d */
[----:B------:R-:W-:-:S05]  /*50d0*/  IADD3 R64, P0, R21, R108, RZ ;  /* 0x0000006c15407210 */ /* 0x000fca0007f1e0ff */
[----:B------:R-:W-:Y:S01]  /*50e0*/  IMAD.X R65, R5, 0x1, R109, P0 ;  /* 0x0000000105417824 */ /* 0x000fe200000e066d */
[----:B------:R-:W-:-:S05]  /*50f0*/  IADD3 R20, P0, R21, R14, RZ ;  /* 0x0000000e15147210 */ /* 0x000fca0007f1e0ff */
[----:B------:R-:W-:Y:S01]  /*5100*/  IMAD.X R21, R5, 0x1, R15, P0 ;  /* 0x0000000105157824 */ /* 0x000fe200000e060f */
[----:B------:R-:W-:-:S04]  /*5110*/  ISETP.GT.AND P0, PT, R4, 0x39, PT ;  /* 0x000000390400780c */ /* 0x000fc80003f04270 */
[----:B------:R-:W-:-:S13]  /*5120*/  ISETP.GT.AND P3, PT, R3, RZ, P0 ;  /* 0x000000ff0300720c */ /* 0x000fda0000764270 */
[----:B0-----:R-:W-:Y:S05]  /*5130*/  @!P3 BRA `(.L_x_89) ;  /* 0x000000000004b947 */ /* 0x001fea0003800000 */
[----:B------:R0:W5:Y:S02]  /*5140*/  LDG.E.LTC128B R118, desc[UR40][R8.64+0xe4] ;  /* 0x0000e42808767981 */ /* 0x000164000c1e1920 */
.L_x_89:
[----:B------:R-:W-:Y:S05]  /*5150*/  BSYNC B1 ;  /* 0x0000000000017941 */ /* 0x000fea0003800000 */
.L_x_88:
        /* <DEDUP_REMOVED lines=9> */
.L_x_91:
[----:B------:R-:W-:Y:S05]  /*51f0*/  BSYNC B1 ;  /* 0x0000000000017941 */ /* 0x000fea0003800000 */
.L_x_90:
        /* <DEDUP_REMOVED lines=9> */
.L_x_93:
[----:B------:R-:W-:Y:S05]  /*5290*/  BSYNC B1 ;  /* 0x0000000000017941 */ /* 0x000fea0003800000 */
.L_x_92:
[----:B-----5:R-:W-:-:S05]  /*52a0*/  LOP3.LUT R5, R118, 0xffffe000, RZ, 0xc0, !PT ;  /* 0xffffe00076057812 */ /* 0x020fca00078ec0ff */
[----:B------:R-:W-:-:S04]  /*52b0*/  FMUL R4, R5, R90 ;  /* 0x0000005a05047220 */ /* 0x000fc80000400000 */
[----:B------:R-:W-:-:S05]  /*52c0*/  FFMA R87, R87, R22, R4 ;  /* 0x0000001657577223 */ /* 0x000fca0000000004 */
[----:B------:R-:W-:-:S05]  /*52d0*/  F2FP.TF32.F32.PACK_B R87, R87 ;  /* 0x00000057ff57723e */ /* 0x000fca00024050ff */
[----:B------:R0:W-:Y:S01]  /*52e0*/  @P3 STG.E desc[UR40][R58.64+0xe4], R87 ;  /* 0x0000e4573a003986 */ /* 0x0001e2000c101928 */
[----:B------:R-:W-:-:S13]  /*52f0*/  ISETP.GT.AND P3, PT, R3, 0x80, P5 ;  /* 0x000000800300780c */ /* 0x000fda0002f64270 */
[----:B------:R-:W2:Y:S01]  /*5300*/  @P3 LDG.E.LTC128B R118, desc[UR40][R60.64] ;  /* 0x000000283c763981 */ /* 0x000ea2000c1e1920 */
[----:B------:R-:W-:Y:S01]  /*5310*/  BSSY B1, `(.L_x_94) ;  /* 0x000000a000017945 */ /* 0x000fe20003800000 */
[----:B--2---:R-:W-:-:S05]  /*5320*/  LOP3.LUT R5, R118, 0xffffe000, RZ, 0xc0, !PT ;  /* 0xffffe00076057812 */ /* 0x004fca00078ec0ff */
[----:B------:R-:W-:-:S04]  /*5330*/  FMUL R5, R5, R90 ;  /* 0x0000005a05057220 */ /* 0x000fc80000400000 */
[----:B------:R-:W-:-:S05]  /*5340*/  FFMA R5, R24, R22, R5 ;  /* 0x0000001618057223 */ /* 0x000fca0000000005 */
[----:B------:R-:W-:-:S05]  /*5350*/  F2FP.TF32.F32.PACK_B R5, R5 ;  /* 0x00000005ff05723e */ /* 0x000fca00024050ff */
[----:B------:R0:W-:Y:S01]  /*5360*/  @P3 STG.E desc[UR40][R20.64], R5 ;  /* 0x0000000514003986 */ /* 0x0001e2000c101928 */
[----:B------:R-:W-:-:S04]  /*5370*/  ISETP.NE.AND P3, PT, R119, RZ, PT ;  /* 0x000000ff7700720c */ /* 0x000fc80003f65270 */
[----:B------:R-:W-:-:S13]  /*5380*/  ISETP.GT.AND P3, PT, R3, 0x80, P3 ;  /* 0x000000800300780c */ /* 0x000fda0001f64270 */
[----:B0-----:R-:W-:Y:S05]  /*5390*/  @!P3 BRA `(.L_x_95) ;  /* 0x000000000004b947 */ /* 0x001fea0003800000 */
[----:B------:R0:W5:Y:S02]  /*53a0*/  LDG.E.LTC128B R118, desc[UR40][R56.64+0x4] ;  /* 0x0000042838767981 */ /* 0x000164000c1e1920 */
.L_x_95:
[----:B------:R-:W-:Y:S05]  /*53b0*/  BSYNC B1 ;  /* 0x0000000000017941 */ /* 0x000fea0003800000 */
.L_x_94:
[----:B-----5:R-:W-:Y:S01]  /*53c0*/  LOP3.LUT R5, R118, 0xffffe000, RZ, 0xc0, !PT ;  /* 0xffffe00076057812 */ /* 0x020fe200078ec0ff */
[----:B------:R-:W-:Y:S01]  /*53d0*/  BSSY B1, `(.L_x_96) ;  /* 0x000000a000017945 */ /* 0x000fe20003800000 */
[----:B------:R-:W-:-:S03]  /*53e0*/  ISETP.GT.AND P5, PT, R3, 0x88, P5 ;  /* 0x000000880300780c */ /* 0x000fc60002fa4270 */
[----:B------:R-:W-:Y:S01]  /*53f0*/  FMUL R4, R5, R90 ;  /* 0x0000005a05047220 */ /* 0x000fe20000400000 */
[----:B------:R-:W-:-:S03]  /*5400*/  @P3 IMAD.MOV.U32 R5, RZ, RZ, R21 ;  /* 0x000000ffff053224 */ /* 0x000fc600078e0015 */
[----:B------:R-:W-:Y:S01]  /*5410*/  FFMA R25, R25, R22, R4 ;  /* 0x0000001619197223 */ /* 0x000fe20000000004 */
[----:B------:R-:W-:-:S04]  /*5420*/  @P3 IMAD.MOV.U32 R4, RZ, RZ, R20 ;  /* 0x000000ffff043224 */ /* 0x000fc800078e0014 */
[----:B------:R-:W-:-:S05]  /*5430*/  F2FP.TF32.F32.PACK_B R25, R25 ;  /* 0x00000019ff19723e */ /* 0x000fca00024050ff */
[----:B------:R2:W-:Y:S01]  /*5440*/  @P3 STG.E desc[UR40][R4.64+0x4], R25 ;  /* 0x0000041904003986 */ /* 0x0005e2000c101928 */
[----:B------:R-:W-:Y:S05]  /*5450*/  @!P5 BRA `(.L_x_97) ;  /* 0x000000000004d947 */ /* 0x000fea0003800000 */
[----:B------:R0:W5:Y:S02]  /*5460*/  LDG.E.LTC128B R118, desc[UR40][R10.64] ;  /* 0x000000280a767981 */ /* 0x000164000c1e1920 */
.L_x_97:
[----:B------:R-:W-:Y:S05]  /*5470*/  BSYNC B1 ;  /* 0x0000000000017941 */ /* 0x000fea0003800000 */
.L_x_96:
[----:B--2--5:R-:W-:Y:S01]  /*5480*/  LOP3.LUT R5, R118, 0xffffe000, RZ, 0xc0, !PT ;  /* 0xffffe00076057812 */ /* 0x024fe200078ec0ff */
[----:B------:R-:W-:Y:S01]  /*5490*/  BSSY B1, `(.L_x_98) ;  /* 0x0000009000017945 */ /* 0x000fe20003800000 */
[----:B------:R-:W-:-:S03]  /*54a0*/  ISETP.NE.AND P3, PT, R119, RZ, PT ;  /* 0x000000ff7700720c */ /* 0x000fc60003f65270 */
[----:B------:R-:W-:Y:S01]  /*54b0*/  FMUL R5, R5, R90 ;  /* 0x0000005a05057220 */ /* 0x000fe20000400000 */
[----:B------:R-:W-:-:S03]  /*54c0*/  ISETP.GT.AND P3, PT, R3, 0x88, P3 ;  /* 0x000000880300780c */ /* 0x000fc60001f64270 */
[----:B------:R-:W-:-:S05]  /*54d0*/  FFMA R5, R26, R22, R5 ;  /* 0x000000161a057223 */ /* 0x000fca0000000005 */
[----:B------:R-:W-:-:S05]  /*54e0*/  F2FP.TF32.F32.PACK_B R5, R5 ;  /* 0x00000005ff05723e */ /* 0x000fca00024050ff */
[----:B------:R2:W-:Y:S01]  /*54f0*/  @P5 STG.E desc[UR40][R62.64], R5 ;  /* 0x000000053e005986 */ /* 0x0005e2000c101928 */
[----:B------:R-:W-:Y:S05]  /*5500*/  @!P3 BRA `(.L_x_99) ;  /* 0x000000000004b947 */ /* 0x000fea0003800000 */
[----:B------:R0:W5:Y:S02]  /*5510*/  LDG.E.LTC128B R118, desc[UR40][R12.64+0x4] ;  /* 0x000004280c767981 */ /* 0x000164000c1e1920 */
.L_x_99:
[----:B------:R-:W-:Y:S05]  /*5520*/  BSYNC B1 ;  /* 0x0000000000017941 */ /* 0x000fea0003800000 */
.L_x_98:
[----:B--2--5:R-:W-:Y:S01]  /*5530*/  LOP3.LUT R5, R118, 0xffffe000, RZ, 0xc0, !PT ;  /* 0xffffe00076057812 */ /* 0x024fe200078ec0ff */
[----:B------:R-:W-:Y:S01]  /*5540*/  BSSY B1, `(.L_x_100) ;  /* 0x0000009000017945 */ /* 0x000fe20003800000 */
[----:B------:R-:W-:-:S03]  /*5550*/  ISETP.NE.AND P5, PT, R120, RZ, PT ;  /* 0x000000ff7800720c */ /* 0x000fc60003fa5270 */
[----:B------:R-:W-:-:S04]  /*5560*/  FMUL R4, R5, R90 ;  /* 0x0000005a05047220 */ /* 0x000fc80000400000 */
[----:B------:R-:W-:-:S05]  /*5570*/  FFMA R27, R27, R22, R4 ;  /* 0x000000161b1b7223 */ /* 0x000fca0000000004 */
[----:B------:R-:W-:-:S05]  /*5580*/  F2FP.TF32.F32.PACK_B R27, R27 ;  /* 0x0000001bff1b723e */ /* 0x000fca00024050ff */
[----:B------:R2:W-:Y:S01]  /*5590*/  @P3 STG.E desc[UR40][R64.64+0x4], R27 ;  /* 0x0000041b40003986 */ /* 0x0005e2000c101928 */
[----:B------:R-:W-:-:S13]  /*55a0*/  ISETP.GT.AND P3, PT, R3, 0x80, P5 ;  /* 0x000000800300780c */ /* 0x000fda0002f64270 */
[----:B--2---:R-:W-:Y:S05]  /*55b0*/  @!P3 BRA `(.L_x_101) ;  /* 0x000000000004b947 */ /* 0x004fea0003800000 */
[----:B------:R2:W5:Y:S02]  /*55c0*/  LDG.E.LTC128B R118, desc[UR40][R56.64+0x20] ;  /* 0x0000202838767981 */ /* 0x000564000c1e1920 */
.L_x_101:
[----:B------:R-:W-:Y:S05]  /*55d0*/  BSYNC B1 ;  /* 0x0000000000017941 */ /* 0x000fea0003800000 */
.L_x_100:
[----:B-----5:R-:W-:Y:S01]  /*55e0*/  LOP3.LUT R5, R118, 0xffffe000, RZ, 0xc0, !PT ;  /* 0xffffe00076057812 */ /* 0x020fe200078ec0ff */
[----:B------:R-:W-:Y:S01]  /*55f0*/  @P3 IMAD.MOV.U32 R4, RZ, RZ, R20 ;  /* 0x000000ffff043224 */ /* 0x000fe200078e0014 */
[----:B------:R-:W-:Y:S01]  /*5600*/  ISETP.NE.AND P5, PT, R121, RZ, PT ;  /* 0x000000ff7900720c */ /* 0x000fe20003fa5270 */
[----:B------:R-:W-:Y:S02]  /*5610*/  BSSY B1, `(.L_x_102) ;  /* 0x0000009000017945 */ /* 0x000fe40003800000 */
[----:B------:R-:W-:-:S04]  /*5620*/  FMUL R5, R5, R90 ;  /* 0x0000005a05057220 */ /* 0x000fc80000400000 */
[----:B-1-3--:R-:W-:Y:S01]  /*5630*/  FFMA R9, R28, R22, R5 ;  /* 0x000000161c097223 */ /* 0x00afe20000000005 */
[----:B------:R-:W-:-:S04]  /*5640*/  @P3 IMAD.MOV.U32 R5, RZ, RZ, R21 ;  /* 0x000000ffff053224 */ /* 0x000fc800078e0015 */
[----:B------:R-:W-:-:S05]  /*5650*/  F2FP.TF32.F32.PACK_B R9, R9 ;  /* 0x00000009ff09723e */ /* 0x000fca00024050ff */
[----:B------:R1:W-:Y:S01]  /*5660*/  @P3 STG.E desc[UR40][R4.64+0x20], R9 ;  /* 0x0000200904003986 */ /* 0x0003e2000c101928 */
[----:B------:R-:W-:-:S13]  /*5670*/  ISETP.GT.AND P3, PT, R3, 0x80, P5 ;  /* 0x000000800300780c */ /* 0x000fda0002f64270 */
[----:B-1----:R-:W-:Y:S05]  /*5680*/  @!P3 BRA `(.L_x_103) ;  /* 0x000000000004b947 */ /* 0x002fea0003800000 */
[----:B------:R1:W5:Y:S02]  /*5690*/  LDG.E.LTC128B R118, desc[UR40][R56.64+0x24] ;  /* 0x0000242838767981 */ /* 0x000364000c1e1920 */
.L_x_103:
[----:B------:R-:W-:Y:S05]  /*56a0*/  BSYNC B1 ;  /* 0x0000000000017941 */ /* 0x000fea0003800000 */
.L_x_102:
[----:B-----5:R-:W-:Y:S01]  /*56b0*/  LOP3.LUT R5, R118, 0xffffe000, RZ, 0xc0, !PT ;  /* 0xffffe00076057812 */ /* 0x020fe200078ec0ff */
[----:B------:R-:W-:Y:S04]  /*56c0*/  BSSY B1, `(.L_x_104) ;  /* 0x000000b000017945 */ /* 0x000fe80003800000 */
[----:B------:R-:W-:Y:S01]  /*56d0*/  FMUL R4, R5, R90 ;  /* 0x0000005a05047220 */ /* 0x000fe20000400000 */
[----:B------:R-:W-:-:S03]  /*56e0*/  @P3 IMAD.MOV.U32 R5, RZ, RZ, R21 ;  /* 0x000000ffff053224 */ /* 0x000fc600078e0015 */
[----:B------:R-:W-:Y:S01]  /*56f0*/  FFMA R29, R29, R22, R4 ;  /* 0x000000161d1d7223 */ /* 0x000fe20000000004 */
[----:B------:R-:W-:-:S04]  /*5700*/  @P3 IMAD.MOV.U32 R4, RZ, RZ, R20 ;  /* 0x000000ffff043224 */ /* 0x000fc800078e0014 */
[----:B------:R-:W-:-:S05]  /*5710*/  F2FP.TF32.F32.PACK_B R29, R29 ;  /* 0x0000001dff1d723e */ /* 0x000fca00024050ff */
[----:B------:R3:W-:Y:S01]  /*5720*/  @P3 STG.E desc[UR40][R4.64+0x24], R29 ;  /* 0x0000241d04003986 */ /* 0x0007e2000c101928 */
[----:B------:R-:W-:-:S04]  /*5730*/  ISETP.NE.AND P3, PT, R120, RZ, PT ;  /* 0x000000ff7800720c */ /* 0x000fc80003f65270 */
[----:B------:R-:W-:-:S13]  /*5740*/  ISETP.GT.AND P3, PT, R3, 0x88, P3 ;  /* 0x000000880300780c */ /* 0x000fda0001f64270 */
[----:B---3--:R-:W-:Y:S05]  /*5750*/  @!P3 BRA `(.L_x_105) ;  /* 0x000000000004b947 */ /* 0x008fea0003800000 */
[----:B------:R3:W5:Y:S02]  /*5760*/  LDG.E.LTC128B R118, desc[UR40][R12.64+0x20] ;  /* 0x000020280c767981 */ /* 0x000764000c1e1920 */
.L_x_105:
[----:B------:R-:W-:Y:S05]  /*5770*/  BSYNC B1 ;  /* 0x0000000000017941 */ /* 0x000fea0003800000 */
.L_x_104:
        /* <DEDUP_REMOVED lines=9> */
.L_x_107:
[----:B------:R-:W-:Y:S05]  /*5810*/  BSYNC B1 ;  /* 0x0000000000017941 */ /* 0x000fea0003800000 */
.L_x_106:
[----:B-----5:R-:W-:Y:S01]  /*5820*/  LOP3.LUT R5, R118, 0xffffe000, RZ, 0xc0, !PT ;  /* 0xffffe00076057812 */ /* 0x020fe200078ec0ff */
[----:B------:R-:W-:Y:S01]  /*5830*/  BSSY B1, `(.L_x_108) ;  /* 0x000000b000017945 */ /* 0x000fe20003800000 */
[----:B------:R-:W-:-:S03]  /*5840*/  ISETP.NE.AND P5, PT, R104, RZ, PT ;  /* 0x000000ff6800720c */ /* 0x000fc60003fa5270 */
[----:B------:R-:W-:Y:S01]  /*5850*/  FMUL R4, R5, R90 ;  /* 0x0000005a05047220 */ /* 0x000fe20000400000 */
[----:B------:R-:W-:-:S03]  /*5860*/  @P3 IMAD.MOV.U32 R5, RZ, RZ, R7 ;  /* 0x000000ffff053224 */ /* 0x000fc600078e0007 */
[----:B------:R-:W-:Y:S01]  /*5870*/  FFMA R31, R31, R22, R4 ;  /* 0x000000161f1f7223 */ /* 0x000fe20000000004 */
[----:B------:R-:W-:-:S04]  /*5880*/  @P3 IMAD.MOV.U32 R4, RZ, RZ, R6 ;  /* 0x000000ffff043224 */ /* 0x000fc800078e0006 */
[----:B------:R-:W-:-:S05]  /*5890*/  F2FP.TF32.F32.PACK_B R31, R31 ;  /* 0x0000001fff1f723e */ /* 0x000fca00024050ff */
[----:B------:R0:W-:Y:S01]  /*58a0*/  @P3 STG.E desc[UR40][R4.64+0x24], R31 ;  /* 0x0000241f04003986 */ /* 0x0001e2000c101928 */
[----:B------:R-:W-:-:S13]  /*58b0*/  ISETP.GT.AND P3, PT, R3, 0x80, P5 ;  /* 0x000000800300780c */ /* 0x000fda0002f64270 */
[----:B0-----:R-:W-:Y:S05]  /*58c0*/  @!P3 BRA `(.L_x_109) ;  /* 0x000000000004b947 */ /* 0x001fea0003800000 */
[----:B------:R0:W5:Y:S02]  /*58d0*/  LDG.E.LTC128B R118, desc[UR40][R56.64+0x40] ;  /* 0x0000402838767981 */ /* 0x000164000c1e1920 */
.L_x_109:
[----:B------:R-:W-:Y:S05]  /*58e0*/  BSYNC B1 ;  /* 0x0000000000017941 */ /* 0x000fea0003800000 */
.L_x_108:
[----:B-----5:R-:W-:Y:S01]  /*58f0*/  LOP3.LUT R5, R118, 0xffffe000, RZ, 0xc0, !PT ;  /* 0xffffe00076057812 */ /* 0x020fe200078ec0ff */
[----:B------:R-:W-:Y:S01]  /*5900*/  @P3 IMAD.MOV.U32 R4, RZ, RZ, R20 ;  /* 0x000000ffff043224 */ /* 0x000fe200078e0014 */
[----:B------:R-:W-:Y:S01]  /*5910*/  ISETP.NE.AND P5, PT, R105, RZ, PT ;  /* 0x000000ff6900720c */ /* 0x000fe20003fa5270 */
[----:B------:R-:W-:Y:S02]  /*5920*/  BSSY B1, `(.L_x_110) ;  /* 0x0000009000017945 */ /* 0x000fe40003800000 */
[----:B------:R-:W-:-:S04]  /*5930*/  FMUL R5, R5, R90 ;  /* 0x0000005a05057220 */ /* 0x000fc80000400000 */
[----:B------:R-:W-:Y:S01]  /*5940*/  FFMA R9, R32, R22, R5 ;  /* 0x0000001620097223 */ /* 0x000fe20000000005 */
[----:B------:R-:W-:-:S04]  /*5950*/  @P3 IMAD.MOV.U32 R5, RZ, RZ, R21 ;  /* 0x000000ffff053224 */ /* 0x000fc800078e0015 */
[----:B------:R-:W-:-:S05]  /*5960*/  F2FP.TF32.F32.PACK_B R9, R9 ;  /* 0x00000009ff09723e */ /* 0x000fca00024050ff */
[----:B------:R0:W-:Y:S01]  /*5970*/  @P3 STG.E desc[UR40][R4.64+0x40], R9 ;  /* 0x0000400904003986 */ /* 0x0001e2000c101928 */
[----:B------:R-:W-:-:S13]  /*5980*/  ISETP.GT.AND P3, PT, R3, 0x80, P5 ;  /* 0x000000800300780c */ /* 0x000fda0002f64270 */
[----:B0-----:R-:W-:Y:S05]  /*5990*/  @!P3 BRA `(.L_x_111) ;  /* 0x000000000004b947 */ /* 0x001fea0003800000 */
[----:B------:R0:W5:Y:S02]  /*59a0*/  LDG.E.LTC128B R118, desc[UR40][R56.64+0x44] ;  /* 0x0000442838767981 */ /* 0x000164000c1e1920 */
.L_x_111:
[----:B------:R-:W-:Y:S05]  /*59b0*/  BSYNC B1 ;  /* 0x0000000000017941 */ /* 0x000fea0003800000 */
.L_x_110:
        /* <DEDUP_REMOVED lines=10> */
[----:B0-----:R-:W-:Y:S05]  /*5a60*/  @!P3 BRA `(.L_x_113) ;  /* 0x000000000004b947 */ /* 0x001fea0003800000 */
[----:B------:R0:W5:Y:S02]  /*5a70*/  LDG.E.LTC128B R118, desc[UR40][R12.64+0x40] ;  /* 0x000040280c767981 */ /* 0x000164000c1e1920 */
.L_x_113:
[----:B------:R-:W-:Y:S05]  /*5a80*/  BSYNC B1 ;  /* 0x0000000000017941 */ /* 0x000fea0003800000 */
.L_x_112:
[----:B-----5:R-:W-:Y:S01]  /*5a90*/  LOP3.LUT R5, R118, 0xffffe000, RZ, 0xc0, !PT ;  /* 0xffffe00076057812 */ /* 0x020fe200078ec0ff */
[----:B------:R-:W-:Y:S01]  /*5aa0*/  @P3 IMAD.MOV.U32 R4, RZ, RZ, R6 ;  /* 0x000000ffff043224 */ /* 0x000fe200078e0006 */
[----:B------:R-:W-:Y:S03]  /*5ab0*/  BSSY B1, `(.L_x_114) ;  /* 0x0000009000017945 */ /* 0x000fe60003800000 */
        /* <DEDUP_REMOVED lines=8> */
.L_x_115:
[----:B------:R-:W-:Y:S05]  /*5b40*/  BSYNC B1 ;  /* 0x0000000000017941 */ /* 0x000fea0003800000 */
.L_x_114:
        /* <DEDUP_REMOVED lines=12> */
.L_x_117:
[----:B------:R-:W-:Y:S05]  /*5c10*/  BSYNC B1 ;  /* 0x0000000000017941 */ /* 0x000fea0003800000 */
.L_x_116:
        /* <DEDUP_REMOVED lines=12> */
.L_x_119:
[----:B------:R-:W-:Y:S05]  /*5ce0*/  BSYNC B1 ;  /* 0x0000000000017941 */ /* 0x000fea0003800000 */
.L_x_118:
        /* <DEDUP_REMOVED lines=12> */
.L_x_121:
[----:B------:R-:W-:Y:S05]  /*5db0*/  BSYNC B1 ;  /* 0x0000000000017941 */ /* 0x000fea0003800000 */
.L_x_120:
        /* <DEDUP_REMOVED lines=11> */
.L_x_123:
[----:B------:R-:W-:Y:S05]  /*5e70*/  BSYNC B1 ;  /* 0x0000000000017941 */ /* 0x000fea0003800000 */
.L_x_122:
        /* <DEDUP_REMOVED lines=12> */
.L_x_125:
[----:B------:R-:W-:Y:S05]  /*5f40*/  BSYNC B1 ;  /* 0x0000000000017941 */ /* 0x000fea0003800000 */
.L_x_124:
        /* <DEDUP_REMOVED lines=12> */
.L_x_127:
[----:B------:R-:W-:Y:S05]  /*6010*/  BSYNC B1 ;  /* 0x0000000000017941 */ /* 0x000fea0003800000 */
.L_x_126:
        /* <DEDUP_REMOVED lines=12> */
.L_x_129:
[----:B------:R-:W-:Y:S05]  /*60e0*/  BSYNC B1 ;  /* 0x0000000000017941 */ /* 0x000fea0003800000 */
.L_x_128:
        /* <DEDUP_REMOVED lines=11> */
.L_x_131:
[----:B------:R-:W-:Y:S05]  /*61a0*/  BSYNC B1 ;  /* 0x0000000000017941 */ /* 0x000fea0003800000 */
.L_x_130:
        /* <DEDUP_REMOVED lines=12> */
.L_x_133:
[----:B------:R-:W-:Y:S05]  /*6270*/  BSYNC B1 ;  /* 0x0000000000017941 */ /* 0x000fea0003800000 */
.L_x_132:
        /* <DEDUP_REMOVED lines=11> */
.L_x_135:
[----:B------:R-:W-:Y:S05]  /*6330*/  BSYNC B1 ;  /* 0x0000000000017941 */ /* 0x000fea0003800000 */
.L_x_134:
        /* <DEDUP_REMOVED lines=11> */
.L_x_137:
[----:B------:R-:W-:Y:S05]  /*63f0*/  BSYNC B1 ;  /* 0x0000000000017941 */ /* 0x000fea0003800000 */
.L_x_136:
        /* <DEDUP_REMOVED lines=11> */
.L_x_139:
[----:B------:R-:W-:Y:S05]  /*64b0*/  BSYNC B1 ;  /* 0x0000000000017941 */ /* 0x000fea0003800000 */
.L_x_138:
        /* <DEDUP_REMOVED lines=11> */
.L_x_141:
[----:B------:R-:W-:Y:S05]  /*6570*/  BSYNC B1 ;  /* 0x0000000000017941 */ /* 0x000fea0003800000 */
.L_x_140:
        /* <DEDUP_REMOVED lines=11> */
.L_x_143:
[----:B------:R-:W-:Y:S05]  /*6630*/  BSYNC B1 ;  /* 0x0000000000017941 */ /* 0x000fea0003800000 */
.L_x_142:
        /* <DEDUP_REMOVED lines=11> */
.L_x_145:
[----:B------:R-:W-:Y:S05]  /*66f0*/  BSYNC B1 ;  /* 0x0000000000017941 */ /* 0x000fea0003800000 */
.L_x_144:
[----:B0----5:R-:W-:Y:S01]  /*6700*/  LOP3.LUT R5, R118, 0xffffe000, RZ, 0xc0, !PT ;  /* 0xffffe00076057812 */ /* 0x021fe200078ec0ff */
[----:B------:R-:W-:Y:S01]  /*6710*/  @P6 IMAD.MOV.U32 R4, RZ, RZ, R6 ;  /* 0x000000ffff046224 */ /* 0x000fe200078e0006 */
[----:B------:R-:W-:Y:S01]  /*6720*/  ISETP.GT.AND P2, PT, R3, 0x88, P2 ;  /* 0x000000880300780c */ /* 0x000fe20001744270 */
[----:B------:R-:W-:Y:S02]  /*6730*/  BSSY B1, `(.L_x_146) ;  /* 0x0000008000017945 */ /* 0x000fe40003800000 */
[----:B------:R-:W-:-:S04]  /*6740*/  FMUL R5, R5, R90 ;  /* 0x0000005a05057220 */ /* 0x000fc80000400000 */
[----:B------:R-:W-:Y:S01]  /*6750*/  FFMA R9, R50, R22, R5 ;  /* 0x0000001632097223 */ /* 0x000fe20000000005 */
[----:B------:R-:W-:-:S04]  /*6760*/  @P6 IMAD.MOV.U32 R5, RZ, RZ, R7 ;  /* 0x000000ffff056224 */ /* 0x000fc800078e0007 */
[----:B------:R-:W-:-:S05]  /*6770*/  F2FP.TF32.F32.PACK_B R9, R9 ;  /* 0x00000009ff09723e */ /* 0x000fca00024050ff */
[----:B------:R0:W-:Y:S01]  /*6780*/  @P6 STG.E desc[UR40][R4.64+0xc0], R9 ;  /* 0x0000c00904006986 */ /* 0x0001e2000c101928 */
[----:B------:R-:W-:Y:S05]  /*6790*/  @!P2 BRA `(.L_x_147) ;  /* 0x000000000004a947 */ /* 0x000fea0003800000 */
[----:B------:R0:W5:Y:S02]  /*67a0*/  LDG.E.LTC128B R118, desc[UR40][R12.64+0xc4] ;  /* 0x0000c4280c767981 */ /* 0x000164000c1e1920 */
.L_x_147:
[----:B------:R-:W-:Y:S05]  /*67b0*/  BSYNC B1 ;  /* 0x0000000000017941 */ /* 0x000fea0003800000 */
.L_x_146:
[----:B0----5:R-:W-:Y:S01]  /*67c0*/  LOP3.LUT R5, R118, 0xffffe000, RZ, 0xc0, !PT ;  /* 0xffffe00076057812 */ /* 0x021fe200078ec0ff */
        /* <DEDUP_REMOVED lines=10> */
.L_x_149:
[----:B------:R-:W-:Y:S05]  /*6870*/  BSYNC B1 ;  /* 0x0000000000017941 */ /* 0x000fea0003800000 */
.L_x_148:
        /* <DEDUP_REMOVED lines=11> */
.L_x_151:
[----:B------:R-:W-:Y:S05]  /*6930*/  BSYNC B1 ;  /* 0x0000000000017941 */ /* 0x000fea0003800000 */
.L_x_150:
[----:B0----5:R-:W-:Y:S01]  /*6940*/  LOP3.LUT R5, R118, 0xffffe000, RZ, 0xc0, !PT ;  /* 0xffffe00076057812 */ /* 0x021fe200078ec0ff */
[----:B------:R-:W-:Y:S01]  /*6950*/  BSSY B1, `(.L_x_152) ;  /* 0x0000008000017945 */ /* 0x000fe20003800000 */
[----:B------:R-:W-:-:S03]  /*6960*/  ISETP.GT.AND P1, PT, R3, 0x88, P1 ;  /* 0x000000880300780c */ /* 0x000fc60000f24270 */
[----:B------:R-:W-:-:S04]  /*6970*/  FMUL R4, R5, R90 ;  /* 0x0000005a05047220 */ /* 0x000fc80000400000 */
[----:B------:R-:W-:-:S05]  /*6980*/  FFMA R53, R53, R22, R4 ;  /* 0x0000001635357223 */ /* 0x000fca0000000004 */
[----:B------:R-:W-:-:S05]  /*6990*/  F2FP.TF32.F32.PACK_B R53, R53 ;  /* 0x00000035ff35723e */ /* 0x000fca00024050ff */
[----:B------:R0:W-:Y:S01]  /*69a0*/  @P2 STG.E desc[UR40][R20.64+0xe4], R53 ;  /* 0x0000e43514002986 */ /* 0x0001e2000c101928 */
[----:B------:R-:W-:Y:S05]  /*69b0*/  @!P1 BRA `(.L_x_153) ;  /* 0x0000000000049947 */ /* 0x000fea0003800000 */
[----:B------:R0:W5:Y:S02]  /*69c0*/  LDG.E.LTC128B R118, desc[UR40][R12.64+0xe0] ;  /* 0x0000e0280c767981 */ /* 0x000164000c1e1920 */
.L_x_153:
[----:B------:R-:W-:Y:S05]  /*69d0*/  BSYNC B1 ;  /* 0x0000000000017941 */ /* 0x000fea0003800000 */
.L_x_152:
[----:B-----5:R-:W-:Y:S01]  /*69e0*/  LOP3.LUT R5, R118, 0xffffe000, RZ, 0xc0, !PT ;  /* 0xffffe00076057812 */ /* 0x020fe200078ec0ff */
        /* <DEDUP_REMOVED lines=10> */
.L_x_155:
[----:B------:R-:W-:Y:S05]  /*6a90*/  BSYNC B1 ;  /* 0x0000000000017941 */ /* 0x000fea0003800000 */
.L_x_154:
[----:B------:R-:W-:Y:S05]  /*6aa0*/  @!P0 BRA `(.L_x_156) ;  /* 0x0000001400688947 */ /* 0x000fea0003800000 */
[----:B-----5:R-:W-:-:S05]  /*6ab0*/  LOP3.LUT R3, R118, 0xffffe000, RZ, 0xc0, !PT ;  /* 0xffffe00076037812 */ /* 0x020fca00078ec0ff */
[----:B0-----:R-:W-:-:S04]  /*6ac0*/  FMUL R4, R3, R90 ;  /* 0x0000005a03047220 */ /* 0x001fc80000400000 */
[----:B------:R-:W-:-:S05]  /*6ad0*/  FFMA R55, R55, R22, R4 ;  /* 0x0000001637377223 */ /* 0x000fca0000000004 */
[----:B------:R-:W-:-:S05]  /*6ae0*/  F2FP.TF32.F32.PACK_B R55, R55 ;  /* 0x00000037ff37723e */ /* 0x000fca00024050ff */
[----:B------:R0:W-:Y:S01]  /*6af0*/  STG.E desc[UR40][R6.64+0xe4], R55 ;  /* 0x0000e43706007986 */ /* 0x0001e2000c101928 */
[----:B------:R-:W-:Y:S05]  /*6b00*/  BRA `(.L_x_156) ;  /* 0x0000001400507947 */ /* 0x000fea0003800000 */
.L_x_33:
[----:B------:R-:W-:Y:S01]  /*6b10*/  ISETP.GT.AND P4, PT, R4, 0x1, PT ;  /* 0x000000010400780c */ /* 0x000fe20003f84270 */
[----:B------:R-:W-:Y:S01]  /*6b20*/  ULDC.64 UR4, c[0x0][0x5c0] ;  /* 0x0001700000047ab9 */ /* 0x000fe20000000a00 */
[-C--:B------:R-:W-:Y:S01]  /*6b30*/  FMUL R5, R56, R22.reuse ;  /* 0x0000001638057220 */ /* 0x080fe20000400000 */
[C---:B------:R-:W-:Y:S01]  /*6b40*/  LEA R8, P2, R102.reuse, UR4, 0x2 ;  /* 0x0000000466087c11 */ /* 0x040fe2000f8410ff */
[-C--:B------:R-:W-:Y:S01]  /*6b50*/  FMUL R57, R57, R22.reuse ;  /* 0x0000001639397220 */ /* 0x080fe20000400000 */
[----:B------:R-:W-:Y:S01]  /*6b60*/  ISETP.GT.AND P1, PT, R3, RZ, P4 ;  /* 0x000000ff0300720c */ /* 0x000fe20002724270 */
[----:B------:R-:W-:Y:S01]  /*6b70*/  IMAD.SHL.U32 R15, R91, 0x4, RZ ;  /* 0x000000045b0f7824 */ /* 0x000fe200078e00ff */
[----:B------:R-:W-:Y:S01]  /*6b80*/  LEA.HI.X R9, R102, UR5, R115, 0x2, P2 ;  /* 0x0000000566097c11 */ /* 0x000fe200090f1473 */
[----:B------:R-:W-:Y:S01]  /*6b90*/  IMAD.SHL.U32 R103, R92, 0x4, RZ ;  /* 0x000000045c677824 */ /* 0x000fe200078e00ff */
[----:B------:R-:W-:Y:S01]  /*6ba0*/  F2FP.TF32.F32.PACK_B R5, R5 ;  /* 0x00000005ff05723e */ /* 0x000fe200024050ff */
[-C--:B------:R-:W-:Y:S01]  /*6bb0*/  FMUL R13, R58, R22.reuse ;  /* 0x000000163a0d7220 */ /* 0x080fe20000400000 */
[----:B------:R-:W-:Y:S01]  /*6bc0*/  F2FP.TF32.F32.PACK_B R57, R57 ;  /* 0x00000039ff39723e */ /* 0x000fe200024050ff */
[-C--:B------:R-:W-:Y:S01]  /*6bd0*/  FMUL R59, R59, R22.reuse ;  /* 0x000000163b3b7220 */ /* 0x080fe20000400000 */
[----:B------:R-:W-:Y:S01]  /*6be0*/  SHF.L.U64.HI R7, R91, 0x2, R94 ;  /* 0x000000025b077819 */ /* 0x000fe2000001025e */
[----:B------:R0:W-:Y:S01]  /*6bf0*/  @P0 STG.E desc[UR40][R8.64], R5 ;  /* 0x0000000508000986 */ /* 0x0001e2000c101928 */
[----:B------:R-:W-:Y:S01]  /*6c00*/  ISETP.GT.AND P0, PT, R3, 0x8, P5 ;  /* 0x000000080300780c */ /* 0x000fe20002f04270 */
[----:B------:R-:W-:Y:S01]  /*6c10*/  FMUL R61, R61, R22 ;  /* 0x000000163d3d7220 */ /* 0x000fe20000400000 */
[----:B------:R-:W-:Y:S01]  /*6c20*/  SHF.L.U64.HI R23, R92, 0x2, R93 ;  /* 0x000000025c177819 */ /* 0x000fe2000001025d */
[----:B------:R-:W-:Y:S01]  /*6c30*/  @P1 STG.E desc[UR40][R8.64+0x4], R57 ;  /* 0x0000043908001986 */ /* 0x000fe2000c101928 */
[----:B------:R-:W-:Y:S01]  /*6c40*/  IADD3 R10, P1, R15, R8, RZ ;  /* 0x000000080f0a7210 */ /* 0x000fe20007f3e0ff */
[-C--:B------:R-:W-:Y:S01]  /*6c50*/  FMUL R63, R63, R22.reuse ;  /* 0x000000163f3f7220 */ /* 0x080fe20000400000 */
[----:B------:R-:W-:Y:S01]  /*6c60*/  F2FP.TF32.F32.PACK_B R13, R13 ;  /* 0x0000000dff0d723e */ /* 0x000fe200024050ff */
[----:B------:R-:W-:Y:S01]  /*6c70*/  FMUL R65, R65, R22 ;  /* 0x0000001641417220 */ /* 0x000fe20000400000 */
[----:B------:R-:W-:Y:S01]  /*6c80*/  ISETP.GT.AND P3, PT, R4, 0x8, PT ;  /* 0x000000080400780c */ /* 0x000fe20003f64270 */
[----:B------:R-:W-:Y:S01]  /*6c90*/  IMAD.X R11, R7, 0x1, R9, P1 ;  /* 0x00000001070b7824 */ /* 0x000fe200008e0609 */
[----:B------:R-:W-:Y:S01]  /*6ca0*/  IADD3 R6, P1, P2, R103, R8, R15 ;  /* 0x0000000867067210 */ /* 0x000fe20007a3e00f */
[-C--:B0-----:R-:W-:Y:S01]  /*6cb0*/  FMUL R5, R60, R22.reuse ;  /* 0x000000163c057220 */ /* 0x081fe20000400000 */
[----:B------:R-:W-:Y:S01]  /*6cc0*/  F2FP.TF32.F32.PACK_B R59, R59 ;  /* 0x0000003bff3b723e */ /* 0x000fe200024050ff */
[-C--:B------:R-:W-:Y:S01]  /*6cd0*/  FMUL R67, R67, R22.reuse ;  /* 0x0000001643437220 */ /* 0x080fe20000400000 */
[----:B------:R-:W-:Y:S01]  /*6ce0*/  IADD3.X R7, R23, R9, R7, P1, P2 ;  /* 0x0000000917077210 */ /* 0x000fe20000fe4407 */
[----:B------:R0:W-:Y:S01]  /*6cf0*/  @P0 STG.E desc[UR40][R10.64], R13 ;  /* 0x0000000d0a000986 */ /* 0x0001e2000c101928 */
[----:B------:R-:W-:Y:S01]  /*6d00*/  ISETP.GT.AND P1, PT, R3, 0x8, P4 ;  /* 0x000000080300780c */ /* 0x000fe20002724270 */
[-C--:B------:R-:W-:Y:S01]  /*6d10*/  FMUL R69, R69, R22.reuse ;  /* 0x0000001645457220 */ /* 0x080fe20000400000 */
[----:B------:R-:W-:Y:S01]  /*6d20*/  ISETP.GT.AND P0, PT, R3, RZ, P3 ;  /* 0x000000ff0300720c */ /* 0x000fe20001f04270 */
[-C--:B------:R-:W-:Y:S01]  /*6d30*/  FMUL R71, R71, R22.reuse ;  /* 0x0000001647477220 */ /* 0x080fe20000400000 */
[----:B------:R-:W-:Y:S01]  /*6d40*/  F2FP.TF32.F32.PACK_B R5, R5 ;  /* 0x00000005ff05723e */ /* 0x000fe200024050ff */
[-C--:B------:R-:W-:Y:S01]  /*6d50*/  FMUL R73, R73, R22.reuse ;  /* 0x0000001649497220 */ /* 0x080fe20000400000 */
[----:B------:R-:W-:Y:S01]  /*6d60*/  ISETP.GT.AND P2, PT, R4, 0x9, PT ;  /* 0x000000090400780c */ /* 0x000fe20003f44270 */
[-C--:B------:R-:W-:Y:S01]  /*6d70*/  FMUL R75, R75, R22.reuse ;  /* 0x000000164b4b7220 */ /* 0x080fe20000400000 */
[----:B------:R-:W-:Y:S01]  /*6d80*/  F2FP.TF32.F32.PACK_B R61, R61 ;  /* 0x0000003dff3d723e */ /* 0x000fe200024050ff */
[-C--:B------:R-:W-:Y:S01]  /*6d90*/  FMUL R77, R77, R22.reuse ;  /* 0x000000164d4d7220 */ /* 0x080fe20000400000 */
[----:B------:R-:W-:Y:S01]  /*6da0*/  F2FP.TF32.F32.PACK_B R63, R63 ;  /* 0x0000003fff3f723e */ /* 0x000fe200024050ff */
[-C--:B0-----:R-:W-:Y:S01]  /*6db0*/  FMUL R13, R62, R22.reuse ;  /* 0x000000163e0d7220 */ /* 0x081fe20000400000 */
[----:B------:R-:W-:Y:S01]  /*6dc0*/  F2FP.TF32.F32.PACK_B R65, R65 ;  /* 0x00000041ff41723e */ /* 0x000fe200024050ff */
[----:B------:R-:W-:Y:S01]  /*6dd0*/  @P1 STG.E desc[UR40][R10.64+0x4], R59 ;  /* 0x0000043b0a001986 */ /* 0x000fe2000c101928 */
[----:B------:R-:W-:Y:S01]  /*6de0*/  ISETP.GT.AND P1, PT, R4, 0x11, PT ;  /* 0x000000110400780c */ /* 0x000fe20003f24270 */
[-C--:B------:R-:W-:Y:S01]  /*6df0*/  FMUL R79, R79, R22.reuse ;  /* 0x000000164f4f7220 */ /* 0x080fe20000400000 */
[----:B------:R-:W-:Y:S01]  /*6e00*/  F2FP.TF32.F32.PACK_B R13, R13 ;  /* 0x0000000dff0d723e */ /* 0x000fe200024050ff */
[----:B------:R0:W-:Y:S01]  /*6e10*/  @P0 STG.E desc[UR40][R8.64+0x20], R5 ;  /* 0x0000200508000986 */ /* 0x0001e2000c101928 */
[----:B------:R-:W-:Y:S01]  /*6e20*/  ISETP.GT.AND P0, PT, R3, RZ, P2 ;  /* 0x000000ff0300720c */ /* 0x000fe20001704270 */
[-C--:B------:R-:W-:Y:S01]  /*6e30*/  FMUL R81, R81, R22.reuse ;  /* 0x0000001651517220 */ /* 0x080fe20000400000 */
[----:B------:R-:W-:Y:S01]  /*6e40*/  F2FP.TF32.F32.PACK_B R67, R67 ;  /* 0x00000043ff43723e */ /* 0x000fe200024050ff */
        /* <DEDUP_REMOVED lines=8> */
[-C--:B0-----:R-:W-:Y:S01]  /*6ed0*/  FMUL R5, R64, R22.reuse ;  /* 0x0000001640057220 */ /* 0x081fe20000400000 */
[C---:B------:R-:W-:Y:S01]  /*6ee0*/  ISETP.GT.AND P4, PT, R4.reuse, 0x29, PT ;  /* 0x000000290400780c */ /* 0x040fe20003f84270 */
[----:B------:R-:W-:Y:S01]  /*6ef0*/  @P0 STG.E desc[UR40][R8.64+0x24], R61 ;  /* 0x0000243d08000986 */ /* 0x000fe2000c101928 */
[----:B------:R-:W-:Y:S01]  /*6f00*/  ISETP.GT.AND P0, PT, R3, 0x8, P3 ;  /* 0x000000080300780c */ /* 0x000fe20001f04270 */
[-C--:B------:R-:W-:Y:S01]  /*6f10*/  FMUL R27, R27, R22.reuse ;  /* 0x000000161b1b7220 */ /* 0x080fe20000400000 */
[----:B------:R-:W-:Y:S01]  /*6f20*/  F2FP.TF32.F32.PACK_B R5, R5 ;  /* 0x00000005ff05723e */ /* 0x000fe200024050ff */
[-C--:B------:R-:W-:Y:S01]  /*6f30*/  FMUL R29, R29, R22.reuse ;  /* 0x000000161d1d7220 */ /* 0x080fe20000400000 */
[----:B------:R-:W-:Y:S01]  /*6f40*/  F2FP.TF32.F32.PACK_B R77, R77 ;  /* 0x0000004dff4d723e */ /* 0x000fe200024050ff */
[-C--:B------:R-:W-:Y:S01]  /*6f50*/  FMUL R31, R31, R22.reuse ;  /* 0x000000161f1f7220 */ /* 0x080fe20000400000 */
[----:B------:R-:W-:Y:S01]  /*6f60*/  F2FP.TF32.F32.PACK_B R79, R79 ;  /* 0x0000004fff4f723e */ /* 0x000fe200024050ff */
[-C--:B------:R-:W-:Y:S01]  /*6f70*/  FMUL R33, R33, R22.reuse ;  /* 0x0000001621217220 */ /* 0x080fe20000400000 */
[C---:B------:R-:W-:Y:S01]  /*6f80*/  ISETP.GT.AND P3, PT, R4.reuse, 0x31, PT ;  /* 0x000000310400780c */ /* 0x040fe20003f64270 */
[-C--:B------:R-:W-:Y:S01]  /*6f90*/  FMUL R35, R35, R22.reuse ;  /* 0x0000001623237220 */ /* 0x080fe20000400000 */
[----:B------:R-:W-:Y:S01]  /*6fa0*/  F2FP.TF32.F32.PACK_B R81, R81 ;  /* 0x00000051ff51723e */ /* 0x000fe200024050ff */
[-C--:B------:R-:W-:Y:S01]  /*6fb0*/  FMUL R37, R37, R22.reuse ;  /* 0x0000001625257220 */ /* 0x080fe20000400000 */
[----:B------:R-:W-:Y:S01]  /*6fc0*/  F2FP.TF32.F32.PACK_B R83, R83 ;  /* 0x00000053ff53723e */ /* 0x000fe200024050ff */
[----:B------:R0:W-:Y:S01]  /*6fd0*/  @P0 STG.E desc[UR40][R10.64+0x20], R13 ;  /* 0x0000200d0a000986 */ /* 0x0001e2000c101928 */
[----:B------:R-:W-:Y:S01]  /*6fe0*/  ISETP.GT.AND P0, PT, R3, 0x8, P2 ;  /* 0x000000080300780c */ /* 0x000fe20001704270 */
[-C--:B------:R-:W-:Y:S01]  /*6ff0*/  FMUL R39, R39, R22.reuse ;  /* 0x0000001627277220 */ /* 0x080fe20000400000 */
[----:B------:R-:W-:Y:S01]  /*7000*/  ISETP.GT.AND P2, PT, R4, 0x10, PT ;  /* 0x000000100400780c */ /* 0x000fe20003f44270 */
        /* <DEDUP_REMOVED lines=9> */
[----:B------:R-:W-:Y:S01]  /*70a0*/  F2FP.TF32.F32.PACK_B R29, R29 ;  /* 0x0000001dff1d723e */ /* 0x000fe200024050ff */
[----:B------:R-:W-:Y:S01]  /*70b0*/  @P0 STG.E desc[UR40][R10.64+0x24], R63 ;  /* 0x0000243f0a000986 */ /* 0x000fe2000c101928 */
[----:B------:R-:W-:Y:S01]  /*70c0*/  ISETP.GT.AND P0, PT, R3, RZ, P2 ;  /* 0x000000ff0300720c */ /* 0x000fe20001704270 */
[-C--:B------:R-:W-:Y:S01]  /*70d0*/  FMUL R49, R49, R22.reuse ;  /* 0x0000001631317220 */ /* 0x080fe20000400000 */
[----:B------:R-:W-:Y:S01]  /*70e0*/  F2FP.TF32.F32.PACK_B R13, R13 ;  /* 0x0000000dff0d723e */ /* 0x000fe200024050ff */
[-C--:B------:R-:W-:Y:S01]  /*70f0*/  FMUL R51, R51, R22.reuse ;  /* 0x0000001633337220 */ /* 0x080fe20000400000 */
[----:B------:R-:W-:Y:S01]  /*7100*/  F2FP.TF32.F32.PACK_B R31, R31 ;  /* 0x0000001fff1f723e */ /* 0x000fe200024050ff */
[-C--:B------:R-:W-:Y:S01]  /*7110*/  FMUL R53, R53, R22.reuse ;  /* 0x0000001635357220 */ /* 0x080fe20000400000 */
[----:B------:R-:W-:Y:S01]  /*7120*/  F2FP.TF32.F32.PACK_B R33, R33 ;  /* 0x00000021ff21723e */ /* 0x000fe200024050ff */
[----:B------:R-:W-:Y:S01]  /*7130*/  FMUL R55, R55, R22 ;  /* 0x0000001637377220 */ /* 0x000fe20000400000 */
[----:B------:R-:W-:-:S02]  /*7140*/  F2FP.TF32.F32.PACK_B R35, R35 ;  /* 0x00000023ff23723e */ /* 0x000fc400024050ff */
[----:B------:R-:W-:Y:S02]  /*7150*/  F2FP.TF32.F32.PACK_B R37, R37 ;  /* 0x00000025ff25723e */ /* 0x000fe400024050ff */
[----:B------:R-:W-:Y:S01]  /*7160*/  F2FP.TF32.F32.PACK_B R39, R39 ;  /* 0x00000027ff27723e */ /* 0x000fe200024050ff */
[----:B------:R0:W-:Y:S01]  /*7170*/  @P0 STG.E desc[UR40][R8.64+0x40], R5 ;  /* 0x0000400508000986 */ /* 0x0001e2000c101928 */
[----:B------:R-:W-:Y:S02]  /*7180*/  ISETP.GT.AND P0, PT, R3, RZ, P1 ;  /* 0x000000ff0300720c */ /* 0x000fe40000f04270 */
[----:B------:R-:W-:Y:S02]  /*7190*/  F2FP.TF32.F32.PACK_B R41, R41 ;  /* 0x00000029ff29723e */ /* 0x000fe400024050ff */
[----:B------:R-:W-:Y:S02]  /*71a0*/  F2FP.TF32.F32.PACK_B R43, R43 ;  /* 0x0000002bff2b723e */ /* 0x000fe400024050ff */
[----:B------:R-:W-:-:S02]  /*71b0*/  F2FP.TF32.F32.PACK_B R45, R45 ;  /* 0x0000002dff2d723e */ /* 0x000fc400024050ff */
[----:B------:R-:W-:Y:S02]  /*71c0*/  F2FP.TF32.F32.PACK_B R47, R47 ;  /* 0x0000002fff2f723e */ /* 0x000fe400024050ff */
[----:B------:R-:W-:Y:S01]  /*71d0*/  F2FP.TF32.F32.PACK_B R49, R49 ;  /* 0x00000031ff31723e */ /* 0x000fe200024050ff */
[----:B0-----:R-:W-:Y:S01]  /*71e0*/  FMUL R5, R68, R22 ;  /* 0x0000001644057220 */ /* 0x001fe20000400000 */
[----:B------:R-:W-:Y:S01]  /*71f0*/  F2FP.TF32.F32.PACK_B R51, R51 ;  /* 0x00000033ff33723e */ /* 0x000fe200024050ff */
[----:B------:R-:W-:Y:S01]  /*7200*/  @P0 STG.E desc[UR40][R8.64+0x44], R65 ;  /* 0x0000444108000986 */ /* 0x000fe2000c101928 */
[----:B------:R-:W-:Y:S02]  /*7210*/  ISETP.GT.AND P0, PT, R3, 0x8, P2 ;  /* 0x000000080300780c */ /* 0x000fe40001704270 */
[----:B------:R-:W-:Y:S02]  /*7220*/  ISETP.GT.AND P2, PT, R4, 0x18, PT ;  /* 0x000000180400780c */ /* 0x000fe40003f44270 */
[----:B------:R-:W-:-:S02]  /*7230*/  F2FP.TF32.F32.PACK_B R5, R5 ;  /* 0x00000005ff05723e */ /* 0x000fc400024050ff */
[----:B------:R-:W-:Y:S02]  /*7240*/  F2FP.TF32.F32.PACK_B R53, R53 ;  /* 0x00000035ff35723e */ /* 0x000fe400024050ff */
[----:B------:R-:W-:-:S05]  /*7250*/  F2FP.TF32.F32.PACK_B R55, R55 ;  /* 0x00000037ff37723e */ /* 0x000fca00024050ff */
[----:B------:R0:W-:Y:S01]  /*7260*/  @P0 STG.E desc[UR40][R10.64+0x40], R13 ;  /* 0x0000400d0a000986 */ /* 0x0001e2000c101928 */
[----:B------:R-:W-:Y:S02]  /*7270*/  ISETP.GT.AND P0, PT, R3, 0x8, P1 ;  /* 0x000000080300780c */ /* 0x000fe40000f04270 */
[----:B------:R-:W-:Y:S01]  /*7280*/  ISETP.GT.AND P1, PT, R4, 0x19, PT ;  /* 0x000000190400780c */ /* 0x000fe20003f24270 */
[----:B0-----:R-:W-:-:S10]  /*7290*/  FMUL R13, R70, R22 ;  /* 0x00000016460d7220 */ /* 0x001fd40000400000 */
[----:B------:R-:W-:Y:S01]  /*72a0*/  @P0 STG.E desc[UR40][R10.64+0x44], R67 ;  /* 0x000044430a000986 */ /* 0x000fe2000c101928 */
[----:B------:R-:W-:Y:S02]  /*72b0*/  ISETP.GT.AND P0, PT, R3, RZ, P2 ;  /* 0x000000ff0300720c */ /* 0x000fe40001704270 */
[----:B------:R-:W-:-:S11]  /*72c0*/  F2FP.TF32.F32.PACK_B R13, R13 ;  /* 0x0000000dff0d723e */ /* 0x000fd600024050ff */
[----:B------:R0:W-:Y:S01]  /*72d0*/  @P0 STG.E desc[UR40][R8.64+0x60], R5 ;  /* 0x0000600508000986 */ /* 0x0001e2000c101928 */
[----:B------:R-:W-:Y:S01]  /*72e0*/  ISETP.GT.AND P0, PT, R3, RZ, P1 ;  /* 0x000000ff0300720c */ /* 0x000fe20000f04270 */
[----:B0-----:R-:W-:-:S12]  /*72f0*/  FMUL R5, R72, R22 ;  /* 0x0000001648057220 */ /* 0x001fd80000400000 */
[----:B------:R-:W-:Y:S01]  /*7300*/  @P0 STG.E desc[UR40][R8.64+0x64], R69 ;  /* 0x0000644508000986 */ /* 0x000fe2000c101928 */
[----:B------:R-:W-:Y:S02]  /*7310*/  ISETP.GT.AND P0, PT, R3, 0x8, P2 ;  /* 0x000000080300780c */ /* 0x000fe40001704270 */
[----:B------:R-:W-:Y:S02]  /*7320*/  ISETP.GT.AND P2, PT, R4, 0x20, PT ;  /* 0x000000200400780c */ /* 0x000fe40003f44270 */
[----:B------:R-:W-:-:S09]  /*7330*/  F2FP.TF32.F32.PACK_B R5, R5 ;  /* 0x00000005ff05723e */ /* 0x000fd200024050ff */
        /* <DEDUP_REMOVED lines=12> */
[----:B------:R-:W-:Y:S02]  /*7400*/  F2FP.TF32.F32.PACK_B R5, R5 ;  /* 0x00000005ff05723e */ /* 0x000fe400024050ff */
[----:B------:R-:W-:-:S09]  /*7410*/  ISETP.GT.AND P2, PT, R4, 0x38, PT ;  /* 0x000000380400780c */ /* 0x000fd20003f44270 */
        /* <DEDUP_REMOVED lines=12> */
[----:B------:R-:W-:-:S11]  /*74e0*/  F2FP.TF32.F32.PACK_B R5, R5 ;  /* 0x00000005ff05723e */ /* 0x000fd600024050ff */
[----:B------:R0:W-:Y:S01]  /*74f0*/  @P0 STG.E desc[UR40][R10.64+0xa0], R13 ;  /* 0x0000a00d0a000986 */ /* 0x0001e2000c101928 */
[----:B------:R-:W-:Y:S01]  /*7500*/  ISETP.GT.AND P0, PT, R3, 0x8, P4 ;  /* 0x000000080300780c */ /* 0x000fe20002704270 */
[----:B0-----:R-:W-:-:S12]  /*7510*/  FMUL R13, R82, R22 ;  /* 0x00000016520d7220 */ /* 0x001fd80000400000 */
[----:B------:R-:W-:Y:S01]  /*7520*/  @P0 STG.E desc[UR40][R10.64+0xa4], R79 ;  /* 0x0000a44f0a000986 */ /* 0x000fe2000c101928 */
[----:B------:R-:W-:Y:S02]  /*7530*/  ISETP.GT.AND P0, PT, R4, 0x30, PT ;  /* 0x000000300400780c */ /* 0x000fe40003f04270 */
[----:B------:R-:W-:Y:S02]  /*7540*/  F2FP.TF32.F32.PACK_B R13, R13 ;  /* 0x0000000dff0d723e */ /* 0x000fe400024050ff */
[----:B------:R-:W-:-:S13]  /*7550*/  ISETP.GT.AND P1, PT, R3, RZ, P0 ;  /* 0x000000ff0300720c */ /* 0x000fda0000724270 */
[----:B------:R0:W-:Y:S01]  /*7560*/  @P1 STG.E desc[UR40][R8.64+0xc0], R5 ;  /* 0x0000c00508001986 */ /* 0x0001e2000c101928 */
[----:B------:R-:W-:Y:S01]  /*7570*/  ISETP.GT.AND P1, PT, R3, RZ, P3 ;  /* 0x000000ff0300720c */ /* 0x000fe20001f24270 */
[----:B0-----:R-:W-:-:S12]  /*7580*/  FMUL R5, R84, R22 ;  /* 0x0000001654057220 */ /* 0x001fd80000400000 */
[----:B------:R-:W-:Y:S01]  /*7590*/  @P1 STG.E desc[UR40][R8.64+0xc4], R81 ;  /* 0x0000c45108001986 */ /* 0x000fe2000c101928 */
[----:B------:R-:W-:Y:S02]  /*75a0*/  ISETP.GT.AND P1, PT, R3, 0x8, P0 ;  /* 0x000000080300780c */ /* 0x000fe40000724270 */
[----:B------:R-:W-:-:S11]  /*75b0*/  F2FP.TF32.F32.PACK_B R5, R5 ;  /* 0x00000005ff05723e */ /* 0x000fd600024050ff */
[----:B------:R0:W-:Y:S01]  /*75c0*/  @P1 STG.E desc[UR40][R10.64+0xc0], R13 ;  /* 0x0000c00d0a001986 */ /* 0x0001e2000c101928 */
[----:B------:R-:W-:-:S13]  /*75d0*/  ISETP.GT.AND P1, PT, R3, 0x8, P3 ;  /* 0x000000080300780c */ /* 0x000fda0001f24270 */
[----:B------:R-:W-:Y:S01]  /*75e0*/  @P1 STG.E desc[UR40][R10.64+0xc4], R83 ;  /* 0x0000c4530a001986 */ /* 0x000fe2000c101928 */
[----:B------:R-:W-:-:S05]  /*75f0*/  IADD3 R14, P1, R103, R10, RZ ;  /* 0x0000000a670e7210 */ /* 0x000fca0007f3e0ff */
[----:B------:R-:W-:Y:S01]  /*7600*/  IMAD.X R15, R23, 0x1, R11, P1 ;  /* 0x00000001170f7824 */ /* 0x000fe200008e060b */
[----:B------:R-:W-:-:S13]  /*7610*/  ISETP.GT.AND P1, PT, R3, RZ, P2 ;  /* 0x000000ff0300720c */ /* 0x000fda0001724270 */
[----:B------:R1:W-:Y:S01]  /*7620*/  @P1 STG.E desc[UR40][R8.64+0xe0], R5 ;  /* 0x0000e00508001986 */ /* 0x0003e2000c101928 */
[----:B------:R-:W-:-:S05]  /*7630*/  IADD3 R20, P1, R103, R10, RZ ;  /* 0x0000000a67147210 */ /* 0x000fca0007f3e0ff */
[----:B------:R-:W-:Y:S01]  /*7640*/  IMAD.X R21, R23, 0x1, R11, P1 ;  /* 0x0000000117157824 */ /* 0x000fe200008e060b */
[----:B------:R-:W-:-:S05]  /*7650*/  IADD3 R12, P1, R103, R8, RZ ;  /* 0x00000008670c7210 */ /* 0x000fca0007f3e0ff */
[----:B0-----:R-:W-:Y:S01]  /*7660*/  IMAD.X R13, R23, 0x1, R9, P1 ;  /* 0x00000001170d7824 */ /* 0x001fe200008e0609 */
[----:B------:R-:W-:Y:S01]  /*7670*/  ISETP.GT.AND P1, PT, R4, 0x39, PT ;  /* 0x000000390400780c */ /* 0x000fe20003f24270 */
[-C--:B-1----:R-:W-:Y:S01]  /*7680*/  FMUL R5, R86, R22.reuse ;  /* 0x0000001656057220 */ /* 0x082fe20000400000 */
[----:B------:R-:W-:Y:S02]  /*7690*/  FMUL R23, R24, R22 ;  /* 0x0000001618177220 */ /* 0x000fe40000400000 */
[----:B------:R-:W-:Y:S02]  /*76a0*/  ISETP.GT.AND P6, PT, R3, RZ, P1 ;  /* 0x000000ff0300720c */ /* 0x000fe40000fc4270 */
[----:B------:R-:W-:Y:S02]  /*76b0*/  F2FP.TF32.F32.PACK_B R5, R5 ;  /* 0x00000005ff05723e */ /* 0x000fe400024050ff */
[----:B------:R-:W-:-:S09]  /*76c0*/  F2FP.TF32.F32.PACK_B R23, R23 ;  /* 0x00000017ff17723e */ /* 0x000fd200024050ff */
[----:B------:R-:W-:Y:S01]  /*76d0*/  @P6 STG.E desc[UR40][R8.64+0xe4], R85 ;  /* 0x0000e45508006986 */ /* 0x000fe2000c101928 */
[----:B------:R-:W-:-:S13]  /*76e0*/  ISETP.GT.AND P6, PT, R3, 0x8, P2 ;  /* 0x000000080300780c */ /* 0x000fda00017c4270 */
[----:B------:R0:W-:Y:S01]  /*76f0*/  @P6 STG.E desc[UR40][R10.64+0xe0], R5 ;  /* 0x0000e0050a006986 */ /* 0x0001e2000c101928 */
[----:B------:R-:W-:Y:S01]  /*7700*/  ISETP.GT.AND P6, PT, R3, 0x8, P1 ;  /* 0x000000080300780c */ /* 0x000fe20000fc4270 */
[----:B0-----:R-:W-:-:S12]  /*7710*/  FMUL R5, R26, R22 ;  /* 0x000000161a057220 */ /* 0x001fd80000400000 */
[----:B------:R0:W-:Y:S01]  /*7720*/  @P6 STG.E desc[UR40][R10.64+0xe4], R87 ;  /* 0x0000e4570a006986 */ /* 0x0001e2000c101928 */
[C---:B------:R-:W-:Y:S02]  /*7730*/  ISETP.GT.AND P6, PT, R3.reuse, 0x80, P5 ;  /* 0x000000800300780c */ /* 0x040fe40002fc4270 */
[----:B------:R-:W-:Y:S02]  /*7740*/  ISETP.GT.AND P5, PT, R3, 0x88, P5 ;  /* 0x000000880300780c */ /* 0x000fe40002fa4270 */
[----:B------:R-:W-:Y:S01]  /*7750*/  F2FP.TF32.F32.PACK_B R5, R5 ;  /* 0x00000005ff05723e */ /* 0x000fe200024050ff */
[----:B0-----:R-:W-:-:S08]  /*7760*/  FMUL R11, R28, R22 ;  /* 0x000000161c0b7220 */ /* 0x001fd00000400000 */
[----:B------:R-:W-:Y:S01]  /*7770*/  @P6 STG.E desc[UR40][R12.64], R23 ;  /* 0x000000170c006986 */ /* 0x000fe2000c101928 */
[----:B------:R-:W-:Y:S02]  /*7780*/  ISETP.GT.AND P6, PT, R4, 0x1, PT ;  /* 0x000000010400780c */ /* 0x000fe40003fc4270 */
[----:B------:R-:W-:Y:S02]  /*7790*/  F2FP.TF32.F32.PACK_B R11, R11 ;  /* 0x0000000bff0b723e */ /* 0x000fe400024050ff */
[----:B------:R-:W-:-:S13]  /*77a0*/  ISETP.GT.AND P6, PT, R3, 0x80, P6 ;  /* 0x000000800300780c */ /* 0x000fda00037c4270 */
[----:B------:R-:W-:Y:S02]  /*77b0*/  @P6 IMAD.MOV.U32 R8, RZ, RZ, R12 ;  /* 0x000000ffff086224 */ /* 0x000fe400078e000c */
[----:B------:R-:W-:-:S05]  /*77c0*/  @P6 IMAD.MOV.U32 R9, RZ, RZ, R13 ;  /* 0x000000ffff096224 */ /* 0x000fca00078e000d */
[----:B------:R-:W-:Y:S01]  /*77d0*/  @P6 STG.E desc[UR40][R8.64+0x4], R25 ;  /* 0x0000041908006986 */ /* 0x000fe2000c101928 */
[----:B------:R-:W-:-:S03]  /*77e0*/  ISETP.GT.AND P6, PT, R4, 0x1, PT ;  /* 0x000000010400780c */ /* 0x000fc60003fc4270 */
[----:B------:R0:W-:Y:S01]  /*77f0*/  @P5 STG.E desc[UR40][R14.64], R5 ;  /* 0x000000050e005986 */ /* 0x0001e2000c101928 */
[----:B------:R-:W-:Y:S02]  /*7800*/  ISETP.GT.AND P5, PT, R3, 0x88, P6 ;  /* 0x000000880300780c */ /* 0x000fe400037a4270 */
[----:B------:R-:W-:Y:S01]  /*7810*/  ISETP.GT.AND P6, PT, R4, 0x8, PT ;  /* 0x000000080400780c */ /* 0x000fe20003fc4270 */
[----:B0-----:R-:W-:-:S10]  /*7820*/  FMUL R5, R30, R22 ;  /* 0x000000161e057220 */ /* 0x001fd40000400000 */
[----:B------:R-:W-:Y:S01]  /*7830*/  @P5 STG.E desc[UR40][R20.64+0x4], R27 ;  /* 0x0000041b14005986 */ /* 0x000fe2000c101928 */
[----:B------:R-:W-:Y:S02]  /*7840*/  ISETP.GT.AND P5, PT, R3, 0x80, P6 ;  /* 0x000000800300780c */ /* 0x000fe400037a4270 */
[----:B------:R-:W-:Y:S02]  /*7850*/  ISETP.GT.AND P6, PT, R4, 0x9, PT ;  /* 0x000000090400780c */ /* 0x000fe40003fc4270 */
[----:B------:R-:W-:-:S09]  /*7860*/  F2FP.TF32.F32.PACK_B R5, R5 ;  /* 0x00000005ff05723e */ /* 0x000fd200024050ff */
[----:B------:R-:W-:Y:S02]  /*7870*/  @P5 IMAD.MOV.U32 R8, RZ, RZ, R12 ;  /* 0x000000ffff085224 */ /* 0x000fe400078e000c */
[----:B------:R-:W-:-:S05]  /*7880*/  @P5 IMAD.MOV.U32 R9, RZ, RZ, R13 ;  /* 0x000000ffff095224 */ /* 0x000fca00078e000d */
[----:B------:R0:W-:Y:S01]  /*7890*/  @P5 STG.E desc[UR40][R8.64+0x20], R11 ;  /* 0x0000200b08005986 */ /* 0x0001e2000c101928 */
[----:B------:R-:W-:Y:S01]  /*78a0*/  ISETP.GT.AND P5, PT, R3, 0x80, P6 ;  /* 0x000000800300780c */ /* 0x000fe200037a4270 */
[----:B0-----:R-:W-:-:S12]  /*78b0*/  FMUL R11, R32, R22 ;  /* 0x00000016200b7220 */ /* 0x001fd80000400000 */
[----:B------:R-:W-:Y:S02]  /*78c0*/  @P5 IMAD.MOV.U32 R8, RZ, RZ, R12 ;  /* 0x000000ffff085224 */ /* 0x000fe400078e000c */
[----:B------:R-:W-:Y:S01]  /*78d0*/  @P5 IMAD.MOV.U32 R9, RZ, RZ, R13 ;  /* 0x000000ffff095224 */ /* 0x000fe200078e000d */
[----:B------:R-:W-:-:S04]  /*78e0*/  F2FP.TF32.F32.PACK_B R11, R11 ;  /* 0x0000000bff0b723e */ /* 0x000fc800024050ff */
[----:B------:R-:W-:Y:S01]  /*78f0*/  @P5 STG.E desc[UR40][R8.64+0x24], R29 ;  /* 0x0000241d08005986 */ /* 0x000fe2000c101928 */
[----:B------:R-:W-:-:S04]  /*7900*/  ISETP.GT.AND P5, PT, R4, 0x8, PT ;  /* 0x000000080400780c */ /* 0x000fc80003fa4270 */
[----:B------:R-:W-:-:S13]  /*7910*/  ISETP.GT.AND P5, PT, R3, 0x88, P5 ;  /* 0x000000880300780c */ /* 0x000fda0002fa4270 */
        /* <DEDUP_REMOVED lines=54> */
[----:B------:R0:W-:Y:S01]  /*7c80*/  @P5 STG.E desc[UR40][R8.64+0x84], R41 ;  /* 0x0000842908005986 */ /* 0x0001e2000c101928 */
[----:B------:R-:W-:-:S04]  /*7c90*/  ISETP.GT.AND P5, PT, R4, 0x20, PT ;  /* 0x000000200400780c */ /* 0x000fc80003fa4270 */
[----:B------:R-:W-:Y:S01]  /*7ca0*/  ISETP.GT.AND P5, PT, R3, 0x88, P5 ;  /* 0x000000880300780c */ /* 0x000fe20002fa4270 */
[----:B0-----:R-:W-:-:S05]  /*7cb0*/  FMUL R9, R44, R22 ;  /* 0x000000162c097220 */ /* 0x001fca0000400000 */
[----:B------:R-:W-:-:S07]  /*7cc0*/  F2FP.TF32.F32.PACK_B R9, R9 ;  /* 0x00000009ff09723e */ /* 0x000fce00024050ff */
[----:B------:R0:W-:Y:S01]  /*7cd0*/  @P5 STG.E desc[UR40][R6.64+0x80], R5 ;  /* 0x0000800506005986 */ /* 0x0001e2000c101928 */
[----:B------:R-:W-:Y:S02]  /*7ce0*/  ISETP.GT.AND P5, PT, R3, 0x88, P6 ;  /* 0x000000880300780c */ /* 0x000fe400037a4270 */
[----:B------:R-:W-:-:S11]  /*7cf0*/  ISETP.GT.AND P6, PT, R4, 0x28, PT ;  /* 0x000000280400780c */ /* 0x000fd60003fc4270 */
[----:B------:R-:W-:Y:S01]  /*7d00*/  @P5 STG.E desc[UR40][R6.64+0x84], R43 ;  /* 0x0000842b06005986 */ /* 0x000fe2000c101928 */
[----:B------:R-:W-:-:S13]  /*7d10*/  ISETP.GT.AND P5, PT, R3, 0x80, P6 ;  /* 0x000000800300780c */ /* 0x000fda00037a4270 */
[----:B------:R-:W-:Y:S02]  /*7d20*/  @P5 IMAD.MOV.U32 R4, RZ, RZ, R12 ;  /* 0x000000ffff045224 */ /* 0x000fe400078e000c */
[----:B0-----:R-:W-:-:S05]  /*7d30*/  @P5 IMAD.MOV.U32 R5, RZ, RZ, R13 ;  /* 0x000000ffff055224 */ /* 0x001fca00078e000d */
[----:B------:R0:W-:Y:S01]  /*7d40*/  @P5 STG.E desc[UR40][R4.64+0xa0], R9 ;  /* 0x0000a00904005986 */ /* 0x0001e2000c101928 */
[C---:B------:R-:W-:Y:S02]  /*7d50*/  ISETP.GT.AND P5, PT, R3.reuse, 0x80, P4 ;  /* 0x000000800300780c */ /* 0x040fe400027a4270 */
[----:B------:R-:W-:Y:S01]  /*7d60*/  ISETP.GT.AND P4, PT, R3, 0x88, P4 ;  /* 0x000000880300780c */ /* 0x000fe20002784270 */
[----:B0-----:R-:W-:-:S10]  /*7d70*/  FMUL R9, R48, R22 ;  /* 0x0000001630097220 */ /* 0x001fd40000400000 */
[----:B------:R-:W-:Y:S02]  /*7d80*/  @P5 IMAD.MOV.U32 R4, RZ, RZ, R12 ;  /* 0x000000ffff045224 */ /* 0x000fe400078e000c */
[----:B------:R-:W-:Y:S01]  /*7d90*/  @P5 IMAD.MOV.U32 R5, RZ, RZ, R13 ;  /* 0x000000ffff055224 */ /* 0x000fe200078e000d */
[----:B------:R-:W-:-:S04]  /*7da0*/  F2FP.TF32.F32.PACK_B R9, R9 ;  /* 0x00000009ff09723e */ /* 0x000fc800024050ff */
[----:B------:R0:W-:Y:S01]  /*7db0*/  @P5 STG.E desc[UR40][R4.64+0xa4], R45 ;  /* 0x0000a42d04005986 */ /* 0x0001e2000c101928 */
[----:B------:R-:W-:-:S13]  /*7dc0*/  ISETP.GT.AND P5, PT, R3, 0x88, P6 ;  /* 0x000000880300780c */ /* 0x000fda00037a4270 */
[----:B0-----:R-:W-:Y:S02]  /*7dd0*/  @P5 IMAD.MOV.U32 R4, RZ, RZ, R6 ;  /* 0x000000ffff045224 */ /* 0x001fe400078e0006 */
[----:B------:R-:W-:-:S05]  /*7de0*/  @P5 IMAD.MOV.U32 R5, RZ, RZ, R7 ;  /* 0x000000ffff055224 */ /* 0x000fca00078e0007 */
[----:B------:R0:W-:Y:S02]  /*7df0*/  @P5 STG.E desc[UR40][R4.64+0xa0], R11 ;  /* 0x0000a00b04005986 */ /* 0x0001e4000c101928 */
[----:B0-----:R-:W-:Y:S02]  /*7e00*/  @P4 IMAD.MOV.U32 R4, RZ, RZ, R6 ;  /* 0x000000ffff044224 */ /* 0x001fe400078e0006 */
[----:B------:R-:W-:Y:S01]  /*7e10*/  FMUL R11, R50, R22 ;  /* 0x00000016320b7220 */ /* 0x000fe20000400000 */
[----:B------:R-:W-:-:S04]  /*7e20*/  @P4 IMAD.MOV.U32 R5, RZ, RZ, R7 ;  /* 0x000000ffff054224 */ /* 0x000fc800078e0007 */
[----:B------:R-:W-:Y:S01]  /*7e30*/  F2FP.TF32.F32.PACK_B R11, R11 ;  /* 0x0000000bff0b723e */ /* 0x000fe200024050ff */
[----:B------:R0:W-:Y:S01]  /*7e40*/  @P4 STG.E desc[UR40][R4.64+0xa4], R47 ;  /* 0x0000a42f04004986 */ /* 0x0001e2000c101928 */
[C---:B------:R-:W-:Y:S02]  /*7e50*/  ISETP.GT.AND P4, PT, R3.reuse, 0x80, P0 ;  /* 0x000000800300780c */ /* 0x040fe40000784270 */
[----:B------:R-:W-:-:S11]  /*7e60*/  ISETP.GT.AND P0, PT, R3, 0x88, P0 ;  /* 0x000000880300780c */ /* 0x000fd60000704270 */
[----:B0-----:R-:W-:Y:S02]  /*7e70*/  @P4 IMAD.MOV.U32 R4, RZ, RZ, R12 ;  /* 0x000000ffff044224 */ /* 0x001fe400078e000c */
[----:B------:R-:W-:-:S05]  /*7e80*/  @P4 IMAD.MOV.U32 R5, RZ, RZ, R13 ;  /* 0x000000ffff054224 */ /* 0x000fca00078e000d */
        /* <DEDUP_REMOVED lines=8> */
[C---:B------:R-:W-:Y:S02]  /*7f10*/  ISETP.GT.AND P4, PT, R3.reuse, 0x80, P2 ;  /* 0x000000800300780c */ /* 0x040fe40001784270 */
[----:B------:R-:W-:Y:S01]  /*7f20*/  ISETP.GT.AND P2, PT, R3, 0x88, P2 ;  /* 0x000000880300780c */ /* 0x000fe20001744270 */
[----:B0-----:R-:W-:Y:S02]  /*7f30*/  @P0 IMAD.MOV.U32 R4, RZ, RZ, R6 ;  /* 0x000000ffff040224 */ /* 0x001fe400078e0006 */
[----:B------:R-:W-:-:S05]  /*7f40*/  @P0 IMAD.MOV.U32 R5, RZ, RZ, R7 ;  /* 0x000000ffff050224 */ /* 0x000fca00078e0007 */
[----:B------:R0:W-:Y:S01]  /*7f50*/  @P0 STG.E desc[UR40][R4.64+0xc0], R11 ;  /* 0x0000c00b04000986 */ /* 0x0001e2000c101928 */
[C---:B------:R-:W-:Y:S02]  /*7f60*/  ISETP.GT.AND P0, PT, R3.reuse, 0x80, P1 ;  /* 0x000000800300780c */ /* 0x040fe40000f04270 */
[----:B------:R-:W-:Y:S01]  /*7f70*/  ISETP.GT.AND P1, PT, R3, 0x88, P1 ;  /* 0x000000880300780c */ /* 0x000fe20000f24270 */
[----:B------:R-:W-:-:S05]  /*7f80*/  FMUL R3, R52, R22 ;  /* 0x0000001634037220 */ /* 0x000fca0000400000 */
[----:B------:R-:W-:Y:S01]  /*7f90*/  F2FP.TF32.F32.PACK_B R3, R3 ;  /* 0x00000003ff03723e */ /* 0x000fe200024050ff */
[----:B0-----:R-:W-:Y:S02]  /*7fa0*/  @P3 IMAD.MOV.U32 R4, RZ, RZ, R6 ;  /* 0x000000ffff043224 */ /* 0x001fe400078e0006 */
[----:B------:R-:W-:-:S05]  /*7fb0*/  @P3 IMAD.MOV.U32 R5, RZ, RZ, R7 ;  /* 0x000000ffff053224 */ /* 0x000fca00078e0007 */
[----:B------:R0:W-:Y:S02]  /*7fc0*/  @P3 STG.E desc[UR40][R4.64+0xc4], R51 ;  /* 0x0000c43304003986 */ /* 0x0001e4000c101928 */
[----:B0-----:R-:W-:Y:S02]  /*7fd0*/  @P4 IMAD.MOV.U32 R4, RZ, RZ, R12 ;  /* 0x000000ffff044224 */ /* 0x001fe400078e000c */
[----:B------:R-:W-:-:S05]  /*7fe0*/  @P4 IMAD.MOV.U32 R5, RZ, RZ, R13 ;  /* 0x000000ffff054224 */ /* 0x000fca00078e000d */
[----:B------:R0:W-:Y:S04]  /*7ff0*/  @P4 STG.E desc[UR40][R4.64+0xe0], R3 ;  /* 0x0000e00304004986 */ /* 0x0001e8000c101928 */
[----:B------:R1:W-:Y:S01]  /*8000*/  @P0 STG.E desc[UR40][R12.64+0xe4], R53 ;  /* 0x0000e4350c000986 */ /* 0x0003e2000c101928 */
[----:B0-----:R-:W-:Y:S02]  /*8010*/  @P2 IMAD.MOV.U32 R4, RZ, RZ, R6 ;  /* 0x000000ffff042224 */ /* 0x001fe400078e0006 */
[----:B------:R-:W-:-:S05]  /*8020*/  @P2 IMAD.MOV.U32 R5, RZ, RZ, R7 ;  /* 0x000000ffff052224 */ /* 0x000fca00078e0007 */
[----:B------:R1:W-:Y:S04]  /*8030*/  @P2 STG.E desc[UR40][R4.64+0xe0], R9 ;  /* 0x0000e00904002986 */ /* 0x0003e8000c101928 */
[----:B------:R1:W-:Y:S02]  /*8040*/  @P1 STG.E desc[UR40][R6.64+0xe4], R55 ;  /* 0x0000e43706001986 */ /* 0x0003e4000c101928 */
.L_x_156:
[----:B------:R-:W-:Y:S05]  /*8050*/  BSYNC B0 ;  /* 0x0000000000007941 */ /* 0x000fea0003800000 */
.L_x_32:
[----:B------:R-:W-:Y:S01]  /*8060*/  IADD3 R16, P0, R16, UR38, RZ ;  /* 0x0000002610107c10 */ /* 0x000fe2000ff1e0ff */
[----:B------:R-:W-:Y:S01]  /*8070*/  ULDC.64 UR4, c[0x0][0x650] ;  /* 0x0001940000047ab9 */ /* 0x000fe20000000a00 */
[----:B------:R-:W-:Y:S01]  /*8080*/  PRMT R3, RZ, 0x7610, R3 ;  /* 0x00007610ff037816 */ /* 0x000fe20000000003 */
[----:B----4-:R-:W-:Y:S01]  /*8090*/  IMAD.MOV.U32 R102, RZ, RZ, -0x1 ;  /* 0xffffffffff667424 */ /* 0x010fe200078e00ff */
[----:B------:R-:W-:Y:S01]  /*80a0*/  IADD3.X R17, R17, UR37, RZ, P0, !PT ;  /* 0x0000002511117c10 */ /* 0x000fe200087fe4ff */
[----:B------:R-:W-:Y:S01]  /*80b0*/  IMAD.MOV.U32 R23, RZ, RZ, -0x1 ;  /* 0xffffffffff177424 */ /* 0x000fe200078e00ff */
[----:B------:R-:W-:-:S04]  /*80c0*/  ISETP.GE.U32.AND P0, PT, R16, UR4, PT ;  /* 0x0000000410007c0c */ /* 0x000fc8000bf06070 */
[----:B------:R-:W-:-:S13]  /*80d0*/  ISETP.GE.U32.AND.EX P0, PT, R17, UR5, PT, P0 ;  /* 0x0000000511007c0c */ /* 0x000fda000bf06100 */
[----:B------:R-:W-:Y:S05]  /*80e0*/  @P0 BRA `(.L_x_157) ;  /* 0x00000004004c0947 */ /* 0x000fea0003800000 */
[----:B------:R-:W4:Y:S01]  /*80f0*/  LDC.64 R10, c[0x0][0x628] ;  /* 0x00018a00ff0a7b82 */ /* 0x000f220000000a00 */
[----:B01-3--:R-:W0:Y:S01]  /*8100*/  S2R R12, SR_CTAID.X ;  /* 0x00000000000c7919 */ /* 0x00be220000002500 */
[----:B------:R-:W-:Y:S02]  /*8110*/  IMAD.MOV.U32 R8, RZ, RZ, R16 ;  /* 0x000000ffff087224 */ /* 0x000fe400078e0010 */
[----:B------:R-:W-:Y:S01]  /*8120*/  IMAD.MOV.U32 R9, RZ, RZ, R17 ;  /* 0x000000ffff097224 */ /* 0x000fe200078e0011 */
[----:B------:R-:W1:Y:S03]  /*8130*/  S2R R20, SR_CTAID.Y ;  /* 0x0000000000147919 */ /* 0x000e660000002600 */
[----:B------:R-:W3:Y:S08]  /*8140*/  LDC R0, c[0x0][0x630] ;  /* 0x00018c00ff007b82 */ /* 0x000ef00000000800 */
[----:B------:R-:W0:Y:S01]  /*8150*/  LDC.64 R14, c[0x0][0x620] ;  /* 0x00018800ff0e7b82 */ /* 0x000e220000000a00 */
[----:B----4-:R-:W-:-:S04]  /*8160*/  ISETP.NE.U32.AND P0, PT, R10, RZ, PT ;  /* 0x000000ff0a00720c */ /* 0x010fc80003f05070 */
[----:B------:R-:W-:-:S13]  /*8170*/  ISETP.NE.AND.EX P0, PT, R11, RZ, PT, P0 ;  /* 0x000000ff0b00720c */ /* 0x000fda0003f05300 */
[----:B01-3--:R-:W-:Y:S05]  /*8180*/  @!P0 BRA `(.L_x_158) ;  /* 0x0000000000288947 */ /* 0x00bfea0003800000 */
        /* <DEDUP_REMOVED lines=10> */
.L_x_158:
[-CC-:B------:R-:W-:Y:S01]  /*8230*/  SHF.R.U64 R23, R8, R0.reuse, R9.reuse ;  /* 0x0000000008177219 */ /* 0x180fe20000001209 */
[----:B------:R-:W0:Y:S01]  /*8240*/  LDC.64 R26, c[0x0][0x640] ;  /* 0x00019000ff1a7b82 */ /* 0x000e220000000a00 */
[----:B------:R-:W-:Y:S01]  /*8250*/  SHF.R.U32.HI R0, RZ, R0, R9 ;  /* 0x00000000ff007219 */ /* 0x000fe20000011609 */
[----:B------:R-:W-:Y:S01]  /*8260*/  ULDC UR4, c[0x0][0x150] ;  /* 0x0000540000047ab9 */ /* 0x000fe20000000800 */
[----:B------:R-:W-:Y:S02]  /*8270*/  IADD3 R3, P0, RZ, -R23, RZ ;  /* 0x80000017ff037210 */ /* 0x000fe40007f1e0ff */
[----:B------:R-:W-:-:S03]  /*8280*/  I2FP.F32.U32 R7, R12 ;  /* 0x0000000c00077245 */ /* 0x000fc60000201000 */
[----:B------:R-:W1:Y:S01]  /*8290*/  LDC R6, c[0x0][0x618] ;  /* 0x00018600ff067b82 */ /* 0x000e620000000800 */
[----:B------:R-:W-:Y:S02]  /*82a0*/  IMAD.X R5, RZ, RZ, ~R0, P0 ;  /* 0x000000ffff057224 */ /* 0x000fe400000e0e00 */
[----:B------:R-:W-:Y:S01]  /*82b0*/  FMUL R7, R7, UR4 ;  /* 0x0000000407077c20 */ /* 0x000fe20008400000 */
[----:B------:R-:W-:Y:S01]  /*82c0*/  ULDC UR4, c[0x0][0x154] ;  /* 0x0000550000047ab9 */ /* 0x000fe20000000800 */
[-C--:B------:R-:W-:Y:S02]  /*82d0*/  IMAD R0, R5, R14.reuse, RZ ;  /* 0x0000000e05007224 */ /* 0x080fe400078e02ff */
[C---:B------:R-:W-:Y:S01]  /*82e0*/  IMAD.WIDE.U32 R4, R3.reuse, R14, R16 ;  /* 0x0000000e03047225 */ /* 0x040fe200078e0010 */
[----:B------:R-:W3:Y:S01]  /*82f0*/  LDC R8, c[0x0][0x608] ;  /* 0x00018200ff087b82 */ /* 0x000ee20000000800 */
[----:B------:R-:W4:Y:S02]  /*8300*/  F2I.U32.TRUNC.NTZ R7, R7 ;  /* 0x0000000700077305 */ /* 0x000f24000020f000 */
[----:B------:R-:W-:Y:S01]  /*8310*/  IMAD R3, R3, R15, R0 ;  /* 0x0000000f03037224 */ /* 0x000fe200078e0200 */
[----:B------:R-:W-:-:S03]  /*8320*/  I2FP.F32.U32 R0, R20 ;  /* 0x0000001400007245 */ /* 0x000fc60000201000 */
[----:B------:R-:W-:Y:S01]  /*8330*/  IMAD.IADD R3, R5, 0x1, R3 ;  /* 0x0000000105037824 */ /* 0x000fe200078e0203 */
[----:B------:R-:W2:Y:S01]  /*8340*/  LDC R11, c[0x0][0x658] ;  /* 0x00019600ff0b7b82 */ /* 0x000ea20000000800 */
[----:B0-----:R-:W-:-:S04]  /*8350*/  ISETP.NE.U32.AND P0, PT, R26, RZ, PT ;  /* 0x000000ff1a00720c */ /* 0x001fc80003f05070 */
[----:B------:R-:W-:-:S03]  /*8360*/  ISETP.NE.AND.EX P0, PT, R27, RZ, PT, P0 ;  /* 0x000000ff1b00720c */ /* 0x000fc60003f05300 */
[----:B------:R-:W0:Y:S01]  /*8370*/  LDC R9, c[0x0][0x144] ;  /* 0x00005100ff097b82 */ /* 0x000e220000000800 */
[-C--:B-1----:R-:W-:Y:S01]  /*8380*/  SHF.R.U64 R10, R4, R6.reuse, R3 ;  /* 0x00000006040a7219 */ /* 0x082fe20000001203 */
[----:B----4-:R-:W-:Y:S01]  /*8390*/  IMAD.MOV R7, RZ, RZ, -R7 ;  /* 0x000000ffff077224 */ /* 0x010fe200078e0a07 */
[----:B------:R-:W-:Y:S01]  /*83a0*/  SHF.R.U32.HI R3, RZ, R6, R3 ;  /* 0x00000006ff037219 */ /* 0x000fe20000011603 */
[----:B------:R-:W-:-:S04]  /*83b0*/  FMUL R6, R0, UR4 ;  /* 0x0000000400067c20 */ /* 0x000fc80008400000 */
[----:B------:R-:W1:Y:S01]  /*83c0*/  LDC R21, c[0x0][0x148] ;  /* 0x00005200ff157b82 */ /* 0x000e620000000800 */
[----:B------:R4:W0:Y:S01]  /*83d0*/  F2I.U32.TRUNC.NTZ R14, R6 ;  /* 0x00000006000e7305 */ /* 0x000822000020f000 */
[-CC-:B---3--:R-:W-:Y:S02]  /*83e0*/  SHF.R.U64 R13, R10, R8.reuse, R3.reuse ;  /* 0x000000080a0d7219 */ /* 0x188fe40000001203 */
[----:B------:R-:W-:-:S04]  /*83f0*/  SHF.R.U32.HI R0, RZ, R8, R3 ;  /* 0x00000008ff007219 */ /* 0x000fc80000011603 */
[----:B------:R-:W3:Y:S01]  /*8400*/  LDC R24, c[0x0][0x648] ;  /* 0x00019200ff187b82 */ /* 0x000ee20000000800 */
[-CC-:B--2---:R-:W-:Y:S02]  /*8410*/  SHF.R.U64 R15, R13, R11.reuse, R0.reuse ;  /* 0x0000000b0d0f7219 */ /* 0x184fe40000001200 */
[----:B------:R-:W-:-:S03]  /*8420*/  SHF.R.U32.HI R5, RZ, R11, R0 ;  /* 0x0000000bff057219 */ /* 0x000fc60000011600 */
[----:B------:R-:W-:Y:S02]  /*8430*/  IMAD.MOV.U32 R4, RZ, RZ, R15 ;  /* 0x000000ffff047224 */ /* 0x000fe400078e000f */
[----:B------:R-:W2:Y:S01]  /*8440*/  LDC R28, c[0x0][0x638] ;  /* 0x00018e00ff1c7b82 */ /* 0x000ea20000000800 */
[----:B0-----:R-:W-:-:S07]  /*8450*/  IMAD R25, R9, R7, R12 ;  /* 0x0000000709197224 */ /* 0x001fce00078e020c */
[----:B------:R-:W0:Y:S08]  /*8460*/  LDC R29, c[0x0][0x610] ;  /* 0x00018400ff1d7b82 */ /* 0x000e300000000800 */
[----:B------:R-:W0:Y:S01]  /*8470*/  LDC R30, c[0x0][0x600] ;  /* 0x00018000ff1e7b82 */ /* 0x000e220000000800 */
[----:B-1-34-:R-:W-:Y:S05]  /*8480*/  @!P0 BRA `(.L_x_159) ;  /* 0x0000000000288947 */ /* 0x01afea0003800000 */
[----:B------:R-:W1:Y:S02]  /*8490*/  LDC R0, c[0x0][0x64c] ;  /* 0x00019300ff007b82 */ /* 0x000e640000000800 */
[----:B-1----:R-:W-:-:S05]  /*84a0*/  IADD3 R3, P0, R15, R0, RZ ;  /* 0x000000000f037210 */ /* 0x002fca0007f1e0ff */
        /* <DEDUP_REMOVED lines=8> */
.L_x_159:
[----:B------:R-:W-:Y:S01]  /*8530*/  ISETP.NE.AND P0, PT, R2, 0x1, PT ;  /* 0x000000010200780c */ /* 0x000fe20003f05270 */
[----:B------:R-:W-:Y:S01]  /*8540*/  IMAD.MOV R14, RZ, RZ, -R14 ;  /* 0x000000ffff0e7224 */ /* 0x000fe200078e0a0e */
[----:B------:R-:W-:Y:S02]  /*8550*/  SHF.R.U64 R3, R4, R24, R5 ;  /* 0x0000001804037219 */ /* 0x000fe40000001205 */
[----:B------:R-:W-:Y:S02]  /*8560*/  LOP3.LUT R0, R13, R100, RZ, 0xc0, !PT ;  /* 0x000000640d007212 */ /* 0x000fe400078ec0ff */
[----:B------:R-:W-:Y:S01]  /*8570*/  LOP3.LUT R10, R10, R99, RZ, 0xc0, !PT ;  /* 0x000000630a0a7212 */ /* 0x000fe200078ec0ff */
[----:B------:R-:W-:Y:S02]  /*8580*/  IMAD.MOV R4, RZ, RZ, -R3 ;  /* 0x000000ffff047224 */ /* 0x000fe400078e0a03 */
[----:B------:R-:W-:Y:S02]  /*8590*/  IMAD R0, R95, R3, R0 ;  /* 0x000000035f007224 */ /* 0x000fe400078e0200 */
[----:B--2---:R-:W-:-:S02]  /*85a0*/  IMAD R3, R4, R28, R15 ;  /* 0x0000001c04037224 */ /* 0x004fc400078e020f */
[----:B------:R-:W-:Y:S02]  /*85b0*/  @P0 IMAD R25, R21, R14, R20 ;  /* 0x0000000e15190224 */ /* 0x000fe400078e0214 */
[----:B0-----:R-:W-:Y:S02]  /*85c0*/  IMAD R5, R3, R30, R10 ;  /* 0x0000001e03057224 */ /* 0x001fe400078e020a */
[----:B------:R-:W-:Y:S02]  /*85d0*/  IMAD R0, R0, R29, R25 ;  /* 0x0000001d00007224 */ /* 0x000fe400078e0219 */
[----:B------:R-:W-:-:S03]  /*85e0*/  IMAD.MOV.U32 R4, RZ, RZ, 0x1 ;  /* 0x00000001ff047424 */ /* 0x000fc600078e00ff */
[----:B------:R-:W-:Y:S02]  /*85f0*/  SEL R102, R5, R0, !P0 ;  /* 0x0000000005667207 */ /* 0x000fe40004000000 */
[----:B------:R-:W-:Y:S02]  /*8600*/  PRMT R3, R4, 0x7610, R3 ;  /* 0x0000761004037816 */ /* 0x000fe40000000003 */
[----:B------:R-:W-:-:S07]  /*8610*/  SEL R0, R0, R5, !P0 ;  /* 0x0000000500007207 */ /* 0x000fce0004000000 */
.L_x_157:
[----:B------:R-:W-:Y:S01]  /*8620*/  LOP3.LUT P0, RZ, R3, 0xff, RZ, 0xc0, !PT ;  /* 0x000000ff03ff7812 */ /* 0x000fe2000780c0ff */
[----:B------:R-:W-:Y:S01]  /*8630*/  UIMAD.WIDE.U32 UR4, UR42, -0x33333333, URZ ;  /* 0xcccccccd2a0478a5 */ /* 0x000fe2000f8e003f */
[----:B------:R-:W-:-:S03]  /*8640*/  IMAD.MOV.U32 R113, RZ, RZ, R0 ;  /* 0x000000ffff717224 */ /* 0x000fc600078e0000 */
[----:B------:R-:W-:-:S04]  /*8650*/  USHF.R.U32.HI UR4, URZ, 0x2, UR5 ;  /* 0x000000023f047899 */ /* 0x000fc80008011605 */
[----:B------:R-:W-:-:S04]  /*8660*/  UIMAD UR42, UR4, -0x5, UR42 ;  /* 0xfffffffb042a78a4 */ /* 0x000fc8000f8e022a */
[----:B------:R-:W-:Y:S08]  /*8670*/  @P0 BRA `(.L_x_160) ;  /* 0xffffff8c007c0947 */ /* 0x000ff0000383ffff */
[----:B------:R-:W-:Y:S05]  /*8680*/  EXIT ;  /* 0x000000000000794d */ /* 0x000fea0003800000 */
.L_x_7:
        /* <DEDUP_REMOVED lines=26> */
.L_x_162:
[----:B------:R-:W0:Y:S01]  /*8830*/  LDC.64 R28, c[0x0][0x640] ;  /* 0x00019000ff1c7b82 */ /* 0x000e220000000a00 */
[-CC-:B------:R-:W-:Y:S01]  /*8840*/  SHF.R.U64 R22, R14, R6.reuse, R15.reuse ;  /* 0x000000060e167219 */ /* 0x180fe2000000120f */
[----:B------:R-:W-:Y:S01]  /*8850*/  IMAD.MOV.U32 R30, RZ, RZ, 0x1 ;  /* 0x00000001ff1e7424 */ /* 0x000fe200078e00ff */
[----:B------:R-:W-:Y:S02]  /*8860*/  SHF.R.U32.HI R6, RZ, R6, R15 ;  /* 0x00000006ff067219 */ /* 0x000fe4000001160f */
[----:B------:R-:W-:-:S03]  /*8870*/  IADD3 R13, P0, RZ, -R22, RZ ;  /* 0x80000016ff0d7210 */ /* 0x000fc60007f1e0ff */
[----:B------:R-:W1:Y:S02]  /*8880*/  LDC R12, c[0x0][0x618] ;  /* 0x00018600ff0c7b82 */ /* 0x000e640000000800 */
[----:B------:R-:W-:-:S04]  /*8890*/  IMAD.X R11, RZ, RZ, ~R6, P0 ;  /* 0x000000ffff0b7224 */ /* 0x000fc800000e0e06 */
[-C--:B------:R-:W-:Y:S02]  /*88a0*/  IMAD R6, R11, R24.reuse, RZ ;  /* 0x000000180b067224 */ /* 0x080fe400078e02ff */
[----:B------:R-:W2:Y:S01]  /*88b0*/  LDC R14, c[0x0][0x608] ;  /* 0x00018200ff0e7b82 */ /* 0x000ea20000000800 */
[----:B------:R-:W-:-:S04]  /*88c0*/  IMAD.WIDE.U32 R10, R13, R24, R16 ;  /* 0x000000180d0a7225 */ /* 0x000fc800078e0010 */
[----:B------:R-:W-:-:S03]  /*88d0*/  IMAD R13, R13, R25, R6 ;  /* 0x000000190d0d7224 */ /* 0x000fc600078e0206 */
[----:B------:R-:W3:Y:S01]  /*88e0*/  LDC R27, c[0x0][0x658] ;  /* 0x00019600ff1b7b82 */ /* 0x000ee20000000800 */
[----:B------:R-:W-:Y:S01]  /*88f0*/  IMAD.IADD R11, R11, 0x1, R13 ;  /* 0x000000010b0b7824 */ /* 0x000fe200078e020d */
[----:B0-----:R-:W-:-:S04]  /*8900*/  ISETP.NE.U32.AND P0, PT, R28, RZ, PT ;  /* 0x000000ff1c00720c */ /* 0x001fc80003f05070 */
[----:B------:R-:W-:Y:S02]  /*8910*/  ISETP.NE.AND.EX P0, PT, R29, RZ, PT, P0 ;  /* 0x000000ff1d00720c */ /* 0x000fe40003f05300 */
[----:B------:R-:W0:Y:S01]  /*8920*/  LDC R24, c[0x0][0x600] ;  /* 0x00018000ff187b82 */ /* 0x000e220000000800 */
[-CC-:B-1----:R-:W-:Y:S01]  /*8930*/  SHF.R.U64 R8, R10, R12.reuse, R11.reuse ;  /* 0x0000000c0a087219 */ /* 0x182fe2000000120b */
[----:B------:R-:W-:Y:S01]  /*8940*/  IMAD.MOV.U32 R10, RZ, RZ, -0x1 ;  /* 0xffffffffff0a7424 */ /* 0x000fe200078e00ff */
[----:B------:R-:W-:-:S05]  /*8950*/  SHF.R.U32.HI R11, RZ, R12, R11 ;  /* 0x0000000cff0b7219 */ /* 0x000fca000001160b */
[----:B------:R-:W1:Y:S01]  /*8960*/  LDC R25, c[0x0][0x648] ;  /* 0x00019200ff197b82 */ /* 0x000e620000000800 */
[-CC-:B--2---:R-:W-:Y:S02]  /*8970*/  SHF.R.U64 R21, R8, R14.reuse, R11.reuse ;  /* 0x0000000e08157219 */ /* 0x184fe4000000120b */
[----:B------:R-:W-:-:S05]  /*8980*/  SHF.R.U32.HI R6, RZ, R14, R11 ;  /* 0x0000000eff067219 */ /* 0x000fca000001160b */
[----:B------:R-:W2:Y:S01]  /*8990*/  LDC R26, c[0x0][0x638] ;  /* 0x00018e00ff1a7b82 */ /* 0x000ea20000000800 */
[-C--:B---3--:R-:W-:Y:S02]  /*89a0*/  SHF.L.U32 R10, R10, R27.reuse, RZ ;  /* 0x0000001b0a0a7219 */ /* 0x088fe400000006ff */
[-CC-:B------:R-:W-:Y:S02]  /*89b0*/  SHF.R.U64 R23, R21, R27.reuse, R6.reuse ;  /* 0x0000001b15177219 */ /* 0x180fe40000001206 */
[----:B------:R-:W-:Y:S02]  /*89c0*/  LOP3.LUT R32, RZ, R10, RZ, 0x33, !PT ;  /* 0x0000000aff207212 */ /* 0x000fe400078e33ff */
[----:B------:R-:W-:Y:S01]  /*89d0*/  SHF.R.U32.HI R11, RZ, R27, R6 ;  /* 0x0000001bff0b7219 */ /* 0x000fe20000011606 */
[----:B------:R-:W3:Y:S01]  /*89e0*/  LDC R31, c[0x0][0x610] ;  /* 0x00018400ff1f7b82 */ /* 0x000ee20000000800 */
[----:B------:R-:W-:Y:S01]  /*89f0*/  IMAD.MOV.U32 R10, RZ, RZ, R23 ;  /* 0x000000ffff0a7224 */ /* 0x000fe200078e0017 */
[----:B------:R-:W-:Y:S06]  /*8a00*/  @!P0 BRA `(.L_x_163) ;  /* 0x0000000000288947 */ /* 0x000fec0003800000 */
        /* <DEDUP_REMOVED lines=10> */
.L_x_163:
[----:B------:R-:W-:Y:S02]  /*8ab0*/  ISETP.NE.AND P0, PT, R2, 0x1, PT ;  /* 0x000000010200780c */ /* 0x000fe40003f05270 */
[----:B-1----:R-:W-:Y:S01]  /*8ac0*/  SHF.R.U64 R6, R10, R25, R11 ;  /* 0x000000190a067219 */ /* 0x002fe2000000120b */
[----:B0-----:R-:W-:Y:S01]  /*8ad0*/  VIADD R11, R24, 0xffffffff ;  /* 0xffffffff180b7836 */ /* 0x001fe20000000000 */
[----:B------:R-:W-:Y:S02]  /*8ae0*/  SHF.L.U32 R30, R30, R27, RZ ;  /* 0x0000001b1e1e7219 */ /* 0x000fe400000006ff */
[----:B------:R-:W-:Y:S01]  /*8af0*/  LOP3.LUT R5, R21, R32, RZ, 0xc0, !PT ;  /* 0x0000002015057212 */ /* 0x000fe200078ec0ff */
[----:B------:R-:W-:-:S04]  /*8b00*/  IMAD.MOV R10, RZ, RZ, -R6 ;  /* 0x000000ffff0a7224 */ /* 0x000fc800078e0a06 */
[----:B------:R-:W-:Y:S01]  /*8b10*/  IMAD R6, R30, R6, R5 ;  /* 0x000000061e067224 */ /* 0x000fe200078e0205 */
[----:B------:R-:W-:Y:S01]  /*8b20*/  LOP3.LUT R5, R8, R11, RZ, 0xc0, !PT ;  /* 0x0000000b08057212 */ /* 0x000fe200078ec0ff */
[----:B------:R-:W-:Y:S02]  /*8b30*/  @P0 IMAD R7, R9, R20, R4 ;  /* 0x0000001409070224 */ /* 0x000fe400078e0204 */
[----:B--2---:R-:W-:Y:S02]  /*8b40*/  IMAD R4, R10, R26, R23 ;  /* 0x0000001a0a047224 */ /* 0x004fe400078e0217 */
[----:B---3--:R-:W-:Y:S02]  /*8b50*/  IMAD R7, R6, R31, R7 ;  /* 0x0000001f06077224 */ /* 0x008fe400078e0207 */
[----:B------:R-:W-:Y:S02]  /*8b60*/  IMAD R4, R4, R24, R5 ;  /* 0x0000001804047224 */ /* 0x000fe400078e0205 */
[----:B------:R-:W-:-:S02]  /*8b70*/  IMAD.MOV.U32 R8, RZ, RZ, 0x1 ;  /* 0x00000001ff087424 */ /* 0x000fc400078e00ff */
[----:B------:R-:W-:Y:S01]  /*8b80*/  IMAD.MOV.U32 R6, RZ, RZ, R22 ;  /* 0x000000ffff067224 */ /* 0x000fe200078e0016 */
[----:B------:R-:W-:Y:S02]  /*8b90*/  SEL R19, R4, R7, !P0 ;  /* 0x0000000704137207 */ /* 0x000fe40004000000 */
[----:B------:R-:W-:-:S07]  /*8ba0*/  SEL R21, R7, R4, !P0 ;  /* 0x0000000407157207 */ /* 0x000fce0004000000 */
.L_x_161:
[----:B------:R-:W-:-:S08]  /*8bb0*/  NOP ;  /* 0x0000000000007918 */ /* 0x000fd00000000000 */
[----:B------:R-:W0:-:S00]  /*8bc0*/  USETMAXREG.DEALLOC.CTAPOOL 0x28 ;  /* 0x00000028000079c8 */ /* 0x000e0000080e0500 */
[----:B0-----:R-:W-:-:S13]  /*8bd0*/  ISETP.NE.AND P0, PT, R3, RZ, PT ;  /* 0x000000ff0300720c */ /* 0x001fda0003f05270 */
[----:B------:R-:W-:Y:S05]  /*8be0*/  @P0 EXIT ;  /* 0x000000000000094d */ /* 0x000fea0003800000 */
[----:B------:R-:W-:Y:S01]  /*8bf0*/  LOP3.LUT P0, RZ, R8, 0xff, RZ, 0xc0, !PT ;  /* 0x000000ff08ff7812 */ /* 0x000fe2000780c0ff */
[----:B------:R-:W-:Y:S02]  /*8c00*/  IMAD.MOV.U32 R3, RZ, RZ, 0x1 ;  /* 0x00000001ff037424 */ /* 0x000fe400078e00ff */
[----:B------:R-:W-:-:S10]  /*8c10*/  IMAD.MOV.U32 R8, RZ, RZ, RZ ;  /* 0x000000ffff087224 */ /* 0x000fd400078e00ff */
[----:B------:R-:W-:Y:S05]  /*8c20*/  @!P0 BRA `(.L_x_164) ;  /* 0x0000000c00ac8947 */ /* 0x000fea0003800000 */
[----:B------:R-:W0:Y:S01]  /*8c30*/  LDC R3, c[0x0][0x28c] ;  /* 0x0000a300ff037b82 */ /* 0x000e220000000800 */
[----:B------:R-:W-:Y:S01]  /*8c40*/  ULDC UR21, c[0x0][0x658] ;  /* 0x0001960000157ab9 */ /* 0x000fe20000000800 */
[----:B------:R-:W-:Y:S01]  /*8c50*/  UMOV UR4, 0xffffffff ;  /* 0xffffffff00047882 */ /* 0x000fe20000000000 */
[----:B------:R-:W-:Y:S01]  /*8c60*/  BSSY B0, `(.L_x_164) ;  /* 0x00000e7000007945 */ /* 0x000fe20003800000 */
[----:B------:R-:W-:Y:S01]  /*8c70*/  USHF.L.U32 UR4, UR4, UR21, URZ ;  /* 0x0000001504047299 */ /* 0x000fe2000800063f */
[----:B------:R-:W-:Y:S01]  /*8c80*/  IMAD.MOV.U32 R10, RZ, RZ, 0x1 ;  /* 0x00000001ff0a7424 */ /* 0x000fe200078e00ff */
[----:B------:R-:W-:Y:S01]  /*8c90*/  LOP3.LUT R9, R18, 0x2, RZ, 0xfc, !PT ;  /* 0x0000000212097812 */ /* 0x000fe200078efcff */
[----:B------:R-:W-:Y:S01]  /*8ca0*/  IMAD.MOV.U32 R8, RZ, RZ, RZ ;  /* 0x000000ffff087224 */ /* 0x000fe200078e00ff */
[----:B------:R-:W1:Y:S01]  /*8cb0*/  S2UR UR6, SR_CgaCtaId ;  /* 0x00000000000679c3 */ /* 0x000e620000008800 */
[----:B------:R-:W-:Y:S01]  /*8cc0*/  ULDC UR13, c[0x0][0x600] ;  /* 0x00018000000d7ab9 */ /* 0x000fe20000000800 */
[----:B------:R-:W-:Y:S01]  /*8cd0*/  UMOV UR5, 0x1 ;  /* 0x0000000100057882 */ /* 0x000fe20000000000 */
[----:B------:R-:W-:-:S02]  /*8ce0*/  UIADD3 UR13, UR13, -0x1, URZ ;  /* 0xffffffff0d0d7890 */ /* 0x000fc4000fffe03f */
[----:B------:R-:W-:Y:S02]  /*8cf0*/  USHF.L.U32 UR21, UR5, UR21, URZ ;  /* 0x0000001505157299 */ /* 0x000fe4000800063f */
[----:B------:R-:W-:Y:S01]  /*8d00*/  ULOP3.LUT UR29, URZ, UR4, URZ, 0x33, !UPT ;  /* 0x000000043f1d7292 */ /* 0x000fe2000f8e333f */
[----:B------:R-:W-:Y:S01]  /*8d10*/  ULDC.64 UR14, c[0x0][0x198] ;  /* 0x00006600000e7ab9 */ /* 0x000fe20000000a00 */
[----:B0-----:R-:W-:-:S05]  /*8d20*/  VIADD R3, R3, 0x7f ;  /* 0x0000007f03037836 */ /* 0x001fca0000000000 */
[----:B------:R-:W-:Y:S01]  /*8d30*/  SHF.R.S32.HI R4, RZ, 0x1f, R3 ;  /* 0x0000001fff047819 */ /* 0x000fe20000011403 */
[----:B-1----:R-:W-:-:S03]  /*8d40*/  IMAD.U32 R12, RZ, RZ, UR6 ;  /* 0x00000006ff0c7e24 */ /* 0x002fc6000f8e00ff */
[----:B------:R-:W-:Y:S01]  /*8d50*/  LEA.HI R4, R4, R3, RZ, 0x7 ;  /* 0x0000000304047211 */ /* 0x000fe200078f38ff */
[----:B------:R-:W-:-:S03]  /*8d60*/  IMAD.MOV.U32 R3, RZ, RZ, 0x1 ;  /* 0x00000001ff037424 */ /* 0x000fc600078e00ff */
[----:B------:R-:W-:-:S05]  /*8d70*/  SHF.R.S32.HI R11, RZ, 0x7, R4 ;  /* 0x00000007ff0b7819 */ /* 0x000fca0000011404 */
[----:B------:R-:W-:-:S07]  /*8d80*/  VIADD R13, R11, 0x1 ;  /* 0x000000010b0d7836 */ /* 0x000fce0000000000 */
.L_x_175:
[----:B------:R-:W-:-:S03]  /*8d90*/  UMOV UR4, 0xffffffff ;  /* 0xffffffff00047882 */ /* 0x000fc60000000000 */
[----:B------:R-:W-:Y:S05]  /*8da0*/  BRA.DIV UR4, `(.L_x_165) ;  /* 0x0000001204587947 */ /* 0x000fea000b800000 */
[----:B------:R-:W-:-:S13]  /*8db0*/  ELECT P6, URZ, PT ;  /* 0x00000000003f782f */ /* 0x000fda00038c0000 */
.L_x_187:
[----:B------:R-:W0:Y:S01]  /*8dc0*/  LDC R4, c[0x0][0x28c] ;  /* 0x0000a300ff047b82 */ /* 0x000e220000000800 */
[----:B------:R-:W-:Y:S01]  /*8dd0*/  BSSY B1, `(.L_x_166) ;  /* 0x000005d000017945 */ /* 0x000fe20003800000 */
[----:B0-----:R-:W-:-:S13]  /*8de0*/  ISETP.LT.OR P6, PT, R4, 0x1, !P6 ;  /* 0x000000010400780c */ /* 0x001fda00077c1670 */
[----:B------:R-:W-:Y:S05]  /*8df0*/  @P6 BRA `(.L_x_167) ;  /* 0x0000000400686947 */ /* 0x000fea0003800000 */
[----:B------:R-:W-:Y:S02]  /*8e00*/  IMAD R21, R21, 0x2, R12 ;  /* 0x0000000215157824 */ /* 0x000fe400078e020c */
[----:B------:R-:W-:Y:S02]  /*8e10*/  IMAD.SHL.U32 R19, R19, 0x40, RZ ;  /* 0x0000004013137824 */ /* 0x000fe400078e00ff */
[----:B------:R-:W-:Y:S02]  /*8e20*/  IMAD.MOV.U32 R22, RZ, RZ, RZ ;  /* 0x000000ffff167224 */ /* 0x000fe400078e00ff */
[----:B------:R-:W-:Y:S02]  /*8e30*/  IMAD.MOV.U32 R4, RZ, RZ, R13 ;  /* 0x000000ffff047224 */ /* 0x000fe400078e000d */
[----:B------:R-:W-:Y:S02]  /*8e40*/  IMAD.MOV.U32 R5, RZ, RZ, R3 ;  /* 0x000000ffff057224 */ /* 0x000fe400078e0003 */
[----:B------:R-:W-:-:S02]  /*8e50*/  IMAD.MOV.U32 R7, RZ, RZ, R8 ;  /* 0x000000ffff077224 */ /* 0x000fc400078e0008 */
[----:B------:R-:W-:-:S07]  /*8e60*/  IMAD.SHL.U32 R21, R21, 0x80, RZ ;  /* 0x0000008015157824 */ /* 0x000fce00078e00ff */
.L_x_170:
[----:B------:R-:W0:Y:S01]  /*8e70*/  S2UR UR4, SR_CgaCtaId ;  /* 0x00000000000479c3 */ /* 0x000e220000008800 */
[----:B------:R-:W-:Y:S02]  /*8e80*/  MOV R15, 0x400 ;  /* 0x00000400000f7802 */ /* 0x000fe40000000f00 */
[----:B------:R-:W-:Y:S02]  /*8e90*/  SHF.L.U32 R14, R5, 0x1f, RZ ;  /* 0x0000001f050e7819 */ /* 0x000fe400000006ff */
[----:B------:R-:W-:Y:S01]  /*8ea0*/  ISETP.NE.AND P1, PT, R0, RZ, PT ;  /* 0x000000ff0000720c */ /* 0x000fe20003f25270 */
[----:B0-----:R-:W-:-:S05]  /*8eb0*/  IMAD.U32 R12, RZ, RZ, UR4 ;  /* 0x00000004ff0c7e24 */ /* 0x001fca000f8e00ff */
[----:B------:R-:W-:-:S07]  /*8ec0*/  LEA R20, R12, R15, 0x18 ;  /* 0x0000000f0c147211 */ /* 0x000fce00078ec0ff */
[----:B------:R-:W0:Y:S01]  /*8ed0*/  @!P1 LDC R15, c[0x0][0x500] ;  /* 0x00014000ff0f9b82 */ /* 0x000e220000000800 */
[----:B------:R-:W-:-:S04]  /*8ee0*/  IMAD R23, R7, 0x8, R20 ;  /* 0x0000000807177824 */ /* 0x000fc800078e0214 */
[----:B------:R-:W1:Y:S02]  /*8ef0*/  SYNCS.PHASECHK.TRANS64.TRYWAIT P0, [R23+URZ+0x28], R14 ;  /* 0x0000280e170075a7 */ /* 0x000e64000800017f */
[----:B-1----:R-:W-:Y:S05]  /*8f00*/  @!P0 BRA `(.L_x_168) ;  /* 0x0000001000208947 */ /* 0x002fea0003800000 */
.L_x_188:
[----:B-1----:R-:W-:Y:S01]  /*8f10*/  PRMT R14, R9, 0x9910, RZ ;  /* 0x00009910090e7816 */ /* 0x002fe200000000ff */
[----:B0-----:R0:W-:Y:S03]  /*8f20*/  @!P1 SYNCS.ARRIVE.TRANS64 RZ, [R23+URZ], R15 ;  /* 0x0000000f17ff99a7 */ /* 0x0011e6000800003f */
[----:B------:R-:W-:-:S13]  /*8f30*/  ISETP.NE.AND P0, PT, R14, 0x2, PT ;  /* 0x000000020e00780c */ /* 0x000fda0003f05270 */
[----:B0-----:R-:W-:Y:S05]  /*8f40*/  @P0 BRA `(.L_x_169) ;  /* 0x0000000000040947 */ /* 0x001fea0003800000 */
[----:B------:R-:W-:Y:S01]  /*8f50*/  BPT.TRAP 0x1 ;  /* 0x000000040000795c */ /* 0x000fe20000300000 */
.L_x_169:
[----:B------:R-:W-:Y:S01]  /*8f60*/  IMAD.SHL.U32 R15, R7, 0x8000, RZ ;  /* 0x00008000070f7824 */ /* 0x000fe200078e00ff */
[----:B------:R-:W-:Y:S01]  /*8f70*/  R2UR UR10, R22 ;  /* 0x00000000160a72ca */ /* 0x000fe200000e0000 */
[----:B------:R-:W-:Y:S01]  /*8f80*/  UIADD3 UR22, UP0, UR14, 0xf0, URZ ;  /* 0x000000f00e167890 */ /* 0x000fe2000ff1e03f */
[----:B------:R-:W-:Y:S01]  /*8f90*/  R2UR UR9, R23 ;  /* 0x00000000170972ca */ /* 0x000fe200000e0000 */
[--C-:B------:R-:W-:Y:S01]  /*8fa0*/  IMAD R14, R12, 0x1000, R15.reuse ;  /* 0x000010000c0e7824 */ /* 0x100fe200078e020f */
[----:B------:R-:W-:Y:S01]  /*8fb0*/  R2UR UR11, R21 ;  /* 0x00000000150b72ca */ /* 0x000fe200000e0000 */
[----:B------:R-:W-:Y:S01]  /*8fc0*/  IMAD.IADD R15, R20, 0x1, R15 ;  /* 0x00000001140f7824 */ /* 0x000fe200078e020f */
[----:B------:R-:W-:Y:S01]  /*8fd0*/  R2UR UR12, R6 ;  /* 0x00000000060c72ca */ /* 0x000fe200000e0000 */
[----:B------:R-:W-:Y:S01]  /*8fe0*/  IMAD R14, R14, 0x4, R20 ;  /* 0x000000040e0e7824 */ /* 0x000fe200078e0214 */
[----:B------:R-:W-:Y:S01]  /*8ff0*/  UIADD3.X UR23, URZ, UR15, URZ, UP0, !UPT ;  /* 0x0000000f3f177290 */ /* 0x000fe200087fe43f */
[----:B------:R-:W-:Y:S01]  /*9000*/  R2UR UR35, R19 ;  /* 0x00000000132372ca */ /* 0x000fe200000e0000 */
[----:B------:R-:W-:Y:S01]  /*9010*/  VIADD R4, R4, 0xffffffff ;  /* 0xffffffff04047836 */ /* 0x000fe20000000000 */
[----:B------:R-:W-:Y:S01]  /*9020*/  R2UR UR18, R15 ;  /* 0x000000000f1272ca */ /* 0x000fe200000e0000 */
[----:B------:R-:W-:Y:S01]  /*9030*/  UIADD3 UR4, UP1, UR14, 0x1f0, URZ ;  /* 0x000001f00e047890 */ /* 0x000fe2000ff3e03f */
[----:B------:R-:W-:Y:S01]  /*9040*/  R2UR UR40, R14 ;  /* 0x000000000e2872ca */ /* 0x000fe200000e0000 */
[----:B------:R-:W-:Y:S01]  /*9050*/  UIADD3 UR58, UR10, 0x20, URZ ;  /* 0x000000200a3a7890 */ /* 0x000fe2000fffe03f */
[----:B------:R-:W-:Y:S01]  /*9060*/  ISETP.GT.AND P1, PT, R4, 0x1, PT ;  /* 0x000000010400780c */ /* 0x000fe20003f24270 */
[----:B------:R-:W-:Y:S01]  /*9070*/  UIADD3 UR50, UR10, 0x40, URZ ;  /* 0x000000400a327890 */ /* 0x000fe2000fffe03f */
[----:B------:R-:W-:Y:S01]  /*9080*/  VIADD R7, R7, 0x1 ;  /* 0x0000000107077836 */ /* 0x000fe20000000000 */
[----:B------:R-:W-:Y:S01]  /*9090*/  UIADD3 UR42, UR10, 0x60, URZ ;  /* 0x000000600a2a7890 */ /* 0x000fe2000fffe03f */
[----:B------:R-:W-:Y:S01]  /*90a0*/  VIADD R22, R22, 0x80 ;  /* 0x0000008016167836 */ /* 0x000fe20000000000 */
[----:B------:R-:W-:Y:S01]  /*90b0*/  UMOV UR30, 0x30000 ;  /* 0x00030000001e7882 */ /* 0x000fe20000000000 */
[----:B------:R-:W-:Y:S01]  /*90c0*/  UMOV UR6, 0x0 ;  /* 0x0000000000067882 */ /* 0x000fe20000000000 */
[----:B------:R-:W-:Y:S01]  /*90d0*/  UMOV UR7, 0x10000000 ;  /* 0x1000000000077882 */ /* 0x000fe20000000000 */
[----:B------:R-:W-:Y:S01]  /*90e0*/  UIADD3.X UR5, URZ, UR15, URZ, UP1, !UPT ;  /* 0x0000000f3f057290 */ /* 0x000fe20008ffe43f */
[----:B------:R-:W-:Y:S01]  /*90f0*/  ISETP.NE.AND P0, PT, R7, 0x5, PT ;  /* 0x000000050700780c */ /* 0x000fe20003f05270 */
[----:B------:R-:W-:-:S02]  /*9100*/  UIADD3 UR32, UR18, 0xa0100, URZ ;  /* 0x000a010012207890 */ /* 0x000fc4000fffe03f */
[----:B------:R-:W-:Y:S01]  /*9110*/  UIADD3 UR8, UR40, 0x100, URZ ;  /* 0x0000010028087890 */ /* 0x000fe2000fffe03f */
[----:B------:R-:W-:Y:S01]  /*9120*/  SEL R14, RZ, 0x1, P0 ;  /* 0x00000001ff0e7807 */ /* 0x000fe20000000000 */
[----:B------:R-:W-:Y:S01]  /*9130*/  UIADD3 UR56, UR40, 0x8100, URZ ;  /* 0x0000810028387890 */ /* 0x000fe2000fffe03f */
[----:B------:R-:W-:Y:S01]  /*9140*/  SEL R7, R7, RZ, P0 ;  /* 0x000000ff07077207 */ /* 0x000fe20000000000 */
[----:B------:R-:W-:Y:S01]  /*9150*/  UIADD3 UR48, UR40, 0x10100, URZ ;  /* 0x0001010028307890 */ /* 0x000fe2000fffe03f */
[----:B------:R-:W-:Y:S01]  /*9160*/  LOP3.LUT R5, R5, R14, RZ, 0x3c, !PT ;  /* 0x0000000e05057212 */ /* 0x000fe200078e3cff */
[----:B------:R-:W-:Y:S02]  /*9170*/  UIADD3 UR40, UR40, 0x18100, URZ ;  /* 0x0001810028287890 */ /* 0x000fe4000fffe03f */
[----:B------:R-:W-:Y:S01]  /*9180*/  UIADD3 UR24, UR18, 0xa2100, URZ ;  /* 0x000a210012187890 */ /* 0x000fe2000fffe03f */
[----:B------:R0:W-:Y:S01]  /*9190*/  UTMALDG.3D.MULTICAST [UR8], [UR22], UR30, desc[UR6] ;  /* 0x00000608160073b4 */ /* 0x0001e2000801181e */
[----:B------:R-:W-:Y:S01]  /*91a0*/  UIADD3 UR16, UR18, 0xa4100, URZ ;  /* 0x000a410012107890 */ /* 0x000fe2000fffe03f */
[----:B------:R-:W-:Y:S01]  /*91b0*/  UMOV UR57, UR9 ;  /* 0x0000000900397c82 */ /* 0x000fe20008000000 */
        /* <DEDUP_REMOVED lines=8> */
[----:B------:R1:W-:Y:S01]  /*9240*/  UTMALDG.3D.MULTICAST [UR56], [UR22], UR30, desc[UR6] ;  /* 0x00000638160073b4 */ /* 0x0003e2000801181e */
        /* <DEDUP_REMOVED lines=11> */
[----:B0-----:R-:W-:Y:S01]  /*9300*/  UIADD3 UR8, UR18, 0xa6100, URZ ;  /* 0x000a610012087890 */ /* 0x001fe2000fffe03f */
[----:B------:R1:W-:Y:S02]  /*9310*/  UTMALDG.3D.MULTICAST [UR40], [UR22], UR30, desc[UR6] ;  /* 0x00000628160073b4 */ /* 0x0003e4000801181e */
[----:B------:R-:W-:Y:S01]  /*9320*/  UMOV UR18, UR50 ;  /* 0x0000003200127c82 */ /* 0x000fe20008000000 */
[----:B------:R-:W-:Y:S01]  /*9330*/  UMOV UR11, UR35 ;  /* 0x00000023000b7c82 */ /* 0x000fe20008000000 */
[----:B------:R-:W-:Y:S01]  /*9340*/  UMOV UR10, UR42 ;  /* 0x0000002a000a7c82 */ /* 0x000fe20008000000 */
[----:B------:R1:W-:Y:S01]  /*9350*/  UTMALDG.3D [UR32], [UR4], desc[UR6] ;  /* 0x00000620040075b4 */ /* 0x0003e20008011000 */
[----:B------:R1:W-:Y:S01]  /*9360*/  UTMALDG.3D [UR24], [UR4], desc[UR6] ;  /* 0x00000618040075b4 */ /* 0x0003e20008011000 */
[----:B------:R1:W-:Y:S01]  /*9370*/  UTMALDG.3D [UR16], [UR4], desc[UR6] ;  /* 0x00000610040075b4 */ /* 0x0003e20008011000 */
[----:B------:R1:W-:Y:S02]  /*9380*/  UTMALDG.3D [UR8], [UR4], desc[UR6] ;  /* 0x00000608040075b4 */ /* 0x0003e40008011000 */
[----:B-1----:R-:W-:Y:S05]  /*9390*/  @P1 BRA `(.L_x_170) ;  /* 0xfffffff800b41947 */ /* 0x002fea000383ffff */
.L_x_167:
[----:B------:R-:W-:Y:S05]  /*93a0*/  BSYNC B1 ;  /* 0x0000000000017941 */ /* 0x000fea0003800000 */
.L_x_166:
[----:B------:R-:W-:Y:S01]  /*93b0*/  LOP3.LUT P1, RZ, R10, 0xff, RZ, 0xc0, !PT ;  /* 0x000000ff0aff7812 */ /* 0x000fe2000782c0ff */
[C---:B------:R-:W-:Y:S01]  /*93c0*/  IMAD.IADD R7, R11.reuse, 0x1, R8 ;  /* 0x000000010b077824 */ /* 0x040fe200078e0208 */
[----:B------:R-:W-:Y:S01]  /*93d0*/  ULDC.64 UR4, c[0x0][0x650] ;  /* 0x0001940000047ab9 */ /* 0x000fe20000000a00 */
[----:B------:R-:W-:Y:S01]  /*93e0*/  ISETP.GE.U32.AND P2, PT, R11, 0x5, PT ;  /* 0x000000050b00780c */ /* 0x000fe20003f46070 */
[----:B------:R-:W-:Y:S01]  /*93f0*/  BSSY B1, `(.L_x_171) ;  /* 0x000006b000017945 */ /* 0x000fe20003800000 */
[----:B------:R-:W-:Y:S01]  /*9400*/  IMAD.MOV.U32 R21, RZ, RZ, -0x1 ;  /* 0xffffffffff157424 */ /* 0x000fe200078e00ff */
[----:B------:R-:W-:Y:S01]  /*9410*/  ISETP.GT.U32.AND P0, PT, R7, 0x4, PT ;  /* 0x000000040700780c */ /* 0x000fe20003f04070 */
[----:B------:R-:W-:Y:S01]  /*9420*/  IMAD.MOV.U32 R19, RZ, RZ, -0x1 ;  /* 0xffffffffff137424 */ /* 0x000fe200078e00ff */
[----:B------:R-:W-:Y:S02]  /*9430*/  PRMT R10, RZ, 0x7610, R10 ;  /* 0x00007610ff0a7816 */ /* 0x000fe4000000000a */
[----:B------:R-:W-:-:S03]  /*9440*/  ISETP.LT.U32.AND P0, PT, R11, 0x5, P0 ;  /* 0x000000050b00780c */ /* 0x000fc60000701070 */
[----:B------:R-:W0:Y:S01]  /*9450*/  @P1 S2R R12, SR_CgaCtaId ;  /* 0x00000000000c1919 */ /* 0x000e220000008800 */
[----:B------:R-:W-:-:S04]  /*9460*/  @P1 MOV R5, 0x400 ;  /* 0x0000040000051802 */ /* 0x000fc80000000f00 */
[----:B0-----:R-:W-:Y:S01]  /*9470*/  @P1 LEA R6, R12, R5, 0x18 ;  /* 0x000000050c061211 */ /* 0x001fe200078ec0ff */
[----:B------:R-:W-:Y:S01]  /*9480*/  IMAD.WIDE.U32 R4, R7, -0x33333333, RZ ;  /* 0xcccccccd07047825 */ /* 0x000fe200078e00ff */
[----:B------:R-:W-:Y:S02]  /*9490*/  SEL R4, RZ, 0x1, !P0 ;  /* 0x00000001ff047807 */ /* 0x000fe40004000000 */
[----:B------:R0:W-:Y:S01]  /*94a0*/  @P1 SYNCS.ARRIVE.TRANS64.A1T0 RZ, [R6+URZ+0x68], RZ ;  /* 0x000068ff06ff19a7 */ /* 0x0001e2000810003f */
[----:B------:R-:W-:Y:S02]  /*94b0*/  IADD3 R16, P1, R16, UR38, RZ ;  /* 0x0000002610107c10 */ /* 0x000fe4000ff3e0ff */
[----:B------:R-:W-:Y:S02]  /*94c0*/  LOP3.LUT R3, R3, R4, RZ, 0x3c, !PT ;  /* 0x0000000403037212 */ /* 0x000fe400078e3cff */
[----:B------:R-:W-:Y:S02]  /*94d0*/  IADD3.X R17, R17, UR37, RZ, P1, !PT ;  /* 0x0000002511117c10 */ /* 0x000fe40008ffe4ff */
[----:B------:R-:W-:-:S02]  /*94e0*/  ISETP.GE.U32.AND P0, PT, R16, UR4, PT ;  /* 0x0000000410007c0c */ /* 0x000fc4000bf06070 */
[----:B0-----:R-:W-:Y:S02]  /*94f0*/  SHF.R.U32.HI R6, RZ, 0x2, R5 ;  /* 0x00000002ff067819 */ /* 0x001fe40000011605 */
[----:B------:R-:W-:Y:S02]  /*9500*/  ISETP.GE.U32.AND.EX P0, PT, R17, UR5, PT, P0 ;  /* 0x0000000511007c0c */ /* 0x000fe4000bf06100 */
[----:B------:R-:W-:Y:S01]  /*9510*/  @P2 LOP3.LUT R3, R3, 0x1, R6, 0x78, !PT ;  /* 0x0000000103032812 */ /* 0x000fe200078e7806 */
[----:B------:R-:W-:Y:S01]  /*9520*/  IMAD R8, R6, -0x5, R7 ;  /* 0xfffffffb06087824 */ /* 0x000fe200078e0207 */
[----:B------:R-:W-:Y:S01]  /*9530*/  PRMT R4, RZ, 0x7610, R4 ;  /* 0x00007610ff047816 */ /* 0x000fe20000000004 */
[----:B------:R-:W-:-:S08]  /*9540*/  IMAD.MOV.U32 R6, RZ, RZ, -0x1 ;  /* 0xffffffffff067424 */ /* 0x000fd000078e00ff */
[----:B------:R-:W-:Y:S05]  /*9550*/  @P0 BRA `(.L_x_172) ;  /* 0x0000000400500947 */ /* 0x000fea0003800000 */
[----:B------:R-:W0:Y:S01]  /*9560*/  S2R R19, SR_CTAID.X ;  /* 0x0000000000137919 */ /* 0x000e220000002500 */
[----:B------:R-:W-:Y:S01]  /*9570*/  ULDC.64 UR4, c[0x0][0x628] ;  /* 0x00018a0000047ab9 */ /* 0x000fe20000000a00 */
[----:B------:R-:W1:Y:S01]  /*9580*/  LDC R20, c[0x0][0x144] ;  /* 0x00005100ff147b82 */ /* 0x000e620000000800 */
[----:B------:R-:W-:Y:S01]  /*9590*/  ISETP.NE.U32.AND P0, PT, RZ, UR4, PT ;  /* 0x00000004ff007c0c */ /* 0x000fe2000bf05070 */
[----:B------:R-:W2:Y:S01]  /*95a0*/  S2R R14, SR_CTAID.Y ;  /* 0x00000000000e7919 */ /* 0x000ea20000002600 */
[----:B------:R-:W-:Y:S01]  /*95b0*/  ULDC UR7, c[0x0][0x630] ;  /* 0x00018c0000077ab9 */ /* 0x000fe20000000800 */
[----:B------:R-:W-:Y:S01]  /*95c0*/  ULDC UR8, c[0x0][0x150] ;  /* 0x0000540000087ab9 */ /* 0x000fe20000000800 */
[----:B------:R-:W-:Y:S01]  /*95d0*/  ISETP.NE.AND.EX P0, PT, RZ, UR5, PT, P0 ;  /* 0x00000005ff007c0c */ /* 0x000fe2000bf05300 */
[----:B------:R-:W-:Y:S02]  /*95e0*/  IMAD.MOV.U32 R4, RZ, RZ, R16 ;  /* 0x000000ffff047224 */ /* 0x000fe400078e0010 */
[----:B------:R-:W-:Y:S01]  /*95f0*/  IMAD.MOV.U32 R5, RZ, RZ, R17 ;  /* 0x000000ffff057224 */ /* 0x000fe200078e0011 */
[----:B0-----:R-:W-:-:S09]  /*9600*/  I2FP.F32.U32 R21, R19 ;  /* 0x0000001300157245 */ /* 0x001fd20000201000 */
[----:B------:R-:W-:Y:S05]  /*9610*/  @!P0 BRA `(.L_x_173) ;  /* 0x0000000000288947 */ /* 0x000fea0003800000 */
[----:B------:R-:W-:Y:S02]  /*9620*/  ULDC UR6, c[0x0][0x634] ;  /* 0x00018d0000067ab9 */ /* 0x000fe40000000800 */
[----:B------:R-:W-:-:S05]  /*9630*/  IADD3 R5, P0, R16, UR6, RZ ;  /* 0x0000000610057c10 */ /* 0x000fca000ff1e0ff */
[----:B------:R-:W-:-:S04]  /*9640*/  IMAD.X R15, RZ, RZ, R17, P0 ;  /* 0x000000ffff0f7224 */ /* 0x000fc800000e0611 */
[----:B------:R-:W-:-:S04]  /*9650*/  IMAD.WIDE.U32 R6, R15, UR4, RZ ;  /* 0x000000040f067c25 */ /* 0x000fc8000f8e00ff */
[----:B------:R-:W-:-:S04]  /*9660*/  IMAD.WIDE.U32 R6, P0, R5, UR5, R6 ;  /* 0x0000000505067c25 */ /* 0x000fc8000f800006 */
[----:B------:R-:W-:-:S04]  /*9670*/  IMAD.WIDE.U32 R4, R5, UR4, RZ ;  /* 0x0000000405047c25 */ /* 0x000fc8000f8e00ff */
[----:B------:R-:W-:Y:S01]  /*9680*/  IMAD.MOV.U32 R4, RZ, RZ, R7 ;  /* 0x000000ffff047224 */ /* 0x000fe200078e0007 */
[----:B------:R-:W-:Y:S01]  /*9690*/  IADD3 RZ, P1, R5, R6, RZ ;  /* 0x0000000605ff7210 */ /* 0x000fe20007f3e0ff */
[----:B------:R-:W-:-:S04]  /*96a0*/  IMAD.X R5, RZ, RZ, RZ, P0 ;  /* 0x000000ffff057224 */ /* 0x000fc800000e06ff */
[----:B------:R-:W-:-:S08]  /*96b0*/  IMAD.WIDE.U32.X R4, R15, UR5, R4, P1 ;  /* 0x000000050f047c25 */ /* 0x000fd000088e0404 */
.L_x_173:
[----:B------:R-:W-:Y:S01]  /*96c0*/  FMUL R21, R21, UR8 ;  /* 0x0000000815157c20 */ /* 0x000fe20008400000 */
[--C-:B------:R-:W-:Y:S01]  /*96d0*/  SHF.R.U64 R15, R4, UR7, R5.reuse ;  /* 0x00000007040f7c19 */ /* 0x100fe20008001205 */
[----:B------:R-:W-:Y:S01]  /*96e0*/  ULDC.64 UR4, c[0x0][0x620] ;  /* 0x0001880000047ab9 */ /* 0x000fe20000000a00 */
[----:B------:R-:W-:Y:S01]  /*96f0*/  SHF.R.U32.HI R4, RZ, UR7, R5 ;  /* 0x00000007ff047c19 */ /* 0x000fe20008011605 */
[----:B------:R-:W-:Y:S01]  /*9700*/  ULDC.64 UR6, c[0x0][0x640] ;  /* 0x0001900000067ab9 */ /* 0x000fe20000000a00 */
[----:B------:R-:W-:Y:S01]  /*9710*/  IADD3 R5, P0, RZ, -R15, RZ ;  /* 0x8000000fff057210 */ /* 0x000fe20007f1e0ff */
[----:B------:R-:W0:Y:S04]  /*9720*/  F2I.U32.TRUNC.NTZ R21, R21 ;  /* 0x0000001500157305 */ /* 0x000e28000020f000 */
[----:B------:R-:W-:Y:S01]  /*9730*/  IMAD.X R4, RZ, RZ, ~R4, P0 ;  /* 0x000000ffff047224 */ /* 0x000fe200000e0e04 */
[----:B------:R-:W-:-:S03]  /*9740*/  ISETP.NE.U32.AND P0, PT, RZ, UR6, PT ;  /* 0x00000006ff007c0c */ /* 0x000fc6000bf05070 */
[----:B------:R-:W-:Y:S01]  /*9750*/  IMAD R4, R4, UR4, RZ ;  /* 0x0000000404047c24 */ /* 0x000fe2000f8e02ff */
[----:B------:R-:W-:-:S03]  /*9760*/  ISETP.NE.AND.EX P0, PT, RZ, UR7, PT, P0 ;  /* 0x00000007ff007c0c */ /* 0x000fc6000bf05300 */
[C---:B------:R-:W-:Y:S01]  /*9770*/  IMAD R7, R5.reuse, UR5, R4 ;  /* 0x0000000505077c24 */ /* 0x040fe2000f8e0204 */
[----:B------:R-:W-:Y:S01]  /*9780*/  ULDC UR5, c[0x0][0x154] ;  /* 0x0000550000057ab9 */ /* 0x000fe20000000800 */
[----:B------:R-:W-:Y:S01]  /*9790*/  IMAD.WIDE.U32 R4, R5, UR4, R16 ;  /* 0x0000000405047c25 */ /* 0x000fe2000f8e0010 */
[----:B------:R-:W-:-:S03]  /*97a0*/  ULDC UR4, c[0x0][0x618] ;  /* 0x0001860000047ab9 */ /* 0x000fc60000000800 */
[----:B0-----:R-:W-:Y:S02]  /*97b0*/  IMAD.MOV R6, RZ, RZ, -R21 ;  /* 0x000000ffff067224 */ /* 0x001fe400078e0a15 */
[----:B------:R-:W0:Y:S01]  /*97c0*/  LDC R21, c[0x0][0x148] ;  /* 0x00005200ff157b82 */ /* 0x000e220000000800 */
[----:B------:R-:W-:Y:S02]  /*97d0*/  IMAD.IADD R5, R5, 0x1, R7 ;  /* 0x0000000105057824 */ /* 0x000fe400078e0207 */
[----:B-1----:R-:W-:Y:S01]  /*97e0*/  IMAD R19, R20, R6, R19 ;  /* 0x0000000614137224 */ /* 0x002fe200078e0213 */
[----:B--2---:R-:W-:Y:S02]  /*97f0*/  I2FP.F32.U32 R6, R14 ;  /* 0x0000000e00067245 */ /* 0x004fe40000201000 */
[--C-:B------:R-:W-:Y:S02]  /*9800*/  SHF.R.U64 R20, R4, UR4, R5.reuse ;  /* 0x0000000404147c19 */ /* 0x100fe40008001205 */
[----:B------:R-:W-:Y:S01]  /*9810*/  SHF.R.U32.HI R5, RZ, UR4, R5 ;  /* 0x00000004ff057c19 */ /* 0x000fe20008011605 */
[----:B------:R-:W-:Y:S01]  /*9820*/  FMUL R6, R6, UR5 ;  /* 0x0000000506067c20 */ /* 0x000fe20008400000 */
[----:B------:R-:W-:-:S02]  /*9830*/  ULDC UR4, c[0x0][0x608] ;  /* 0x0001820000047ab9 */ /* 0x000fc40000000800 */
[--C-:B------:R-:W-:Y:S01]  /*9840*/  SHF.R.U64 R23, R20, UR4, R5.reuse ;  /* 0x0000000414177c19 */ /* 0x100fe20008001205 */
[----:B------:R1:W2:Y:S01]  /*9850*/  F2I.U32.TRUNC.NTZ R24, R6 ;  /* 0x0000000600187305 */ /* 0x0002a2000020f000 */
[----:B------:R-:W-:Y:S01]  /*9860*/  SHF.R.U32.HI R4, RZ, UR4, R5 ;  /* 0x00000004ff047c19 */ /* 0x000fe20008011605 */
[----:B------:R-:W-:-:S03]  /*9870*/  ULDC UR4, c[0x0][0x658] ;  /* 0x0001960000047ab9 */ /* 0x000fc60000000800 */
[--C-:B------:R-:W-:Y:S02]  /*9880*/  SHF.R.U64 R22, R23, UR4, R4.reuse ;  /* 0x0000000417167c19 */ /* 0x100fe40008001204 */
[----:B------:R-:W-:-:S03]  /*9890*/  SHF.R.U32.HI R25, RZ, UR4, R4 ;  /* 0x00000004ff197c19 */ /* 0x000fc60008011604 */
[----:B------:R-:W-:Y:S02]  /*98a0*/  IMAD.MOV.U32 R4, RZ, RZ, R22 ;  /* 0x000000ffff047224 */ /* 0x000fe400078e0016 */
[----:B------:R-:W-:Y:S01]  /*98b0*/  IMAD.MOV.U32 R5, RZ, RZ, R25 ;  /* 0x000000ffff057224 */ /* 0x000fe200078e0019 */
[----:B-1----:R-:W-:Y:S06]  /*98c0*/  @!P0 BRA `(.L_x_174) ;  /* 0x0000000000288947 */ /* 0x002fec0003800000 */
        /* <DEDUP_REMOVED lines=10> */
.L_x_174:
[----:B------:R-:W-:Y:S01]  /*9970*/  ISETP.NE.AND P0, PT, R2, 0x1, PT ;  /* 0x000000010200780c */ /* 0x000fe20003f05270 */
[----:B------:R-:W-:Y:S01]  /*9980*/  ULDC UR4, c[0x0][0x648] ;  /* 0x0001920000047ab9 */ /* 0x000fe20000000800 */
[----:B------:R-:W-:Y:S01]  /*9990*/  LOP3.LUT R23, R23, UR29, RZ, 0xc0, !PT ;  /* 0x0000001d17177c12 */ /* 0x000fe2000f8ec0ff */
[----:B--2---:R-:W-:Y:S01]  /*99a0*/  IMAD.MOV R24, RZ, RZ, -R24 ;  /* 0x000000ffff187224 */ /* 0x004fe200078e0a18 */
[----:B------:R-:W-:Y:S01]  /*99b0*/  SHF.R.U64 R4, R4, UR4, R5 ;  /* 0x0000000404047c19 */ /* 0x000fe20008001205 */
[----:B------:R-:W-:Y:S01]  /*99c0*/  ULDC UR4, c[0x0][0x638] ;  /* 0x00018e0000047ab9 */ /* 0x000fe20000000800 */
[----:B------:R-:W-:Y:S01]  /*99d0*/  LOP3.LUT R7, R20, UR13, RZ, 0xc0, !PT ;  /* 0x0000000d14077c12 */ /* 0x000fe2000f8ec0ff */
[----:B------:R-:W-:Y:S01]  /*99e0*/  ULDC UR5, c[0x0][0x610] ;  /* 0x0001840000057ab9 */ /* 0x000fe20000000800 */
[----:B------:R-:W-:Y:S02]  /*99f0*/  IMAD.MOV.U32 R6, RZ, RZ, R15 ;  /* 0x000000ffff067224 */ /* 0x000fe400078e000f */
[----:B------:R-:W-:-:S02]  /*9a00*/  IMAD.MOV R5, RZ, RZ, -R4 ;  /* 0x000000ffff057224 */ /* 0x000fc400078e0a04 */
[----:B------:R-:W-:Y:S02]  /*9a10*/  IMAD R4, R4, UR21, R23 ;  /* 0x0000001504047c24 */ /* 0x000fe4000f8e0217 */
[----:B0-----:R-:W-:Y:S02]  /*9a20*/  @P0 IMAD R19, R21, R24, R14 ;  /* 0x0000001815130224 */ /* 0x001fe400078e020e */
[----:B------:R-:W-:Y:S01]  /*9a30*/  IMAD R22, R5, UR4, R22 ;  /* 0x0000000405167c24 */ /* 0x000fe2000f8e0216 */
[----:B------:R-:W-:Y:S01]  /*9a40*/  ULDC UR4, c[0x0][0x600] ;  /* 0x0001800000047ab9 */ /* 0x000fe20000000800 */
[----:B------:R-:W-:Y:S02]  /*9a50*/  IMAD R21, R4, UR5, R19 ;  /* 0x0000000504157c24 */ /* 0x000fe4000f8e0213 */
[----:B------:R-:W-:Y:S02]  /*9a60*/  IMAD R22, R22, UR4, R7 ;  /* 0x0000000416167c24 */ /* 0x000fe4000f8e0207 */
[----:B------:R-:W-:-:S03]  /*9a70*/  IMAD.MOV.U32 R4, RZ, RZ, 0x1 ;  /* 0x00000001ff047424 */ /* 0x000fc600078e00ff */
[----:B------:R-:W-:Y:S02]  /*9a80*/  SEL R19, R22, R21, !P0 ;  /* 0x0000001516137207 */ /* 0x000fe40004000000 */
[----:B------:R-:W-:-:S07]  /*9a90*/  SEL R21, R21, R22, !P0 ;  /* 0x0000001615157207 */ /* 0x000fce0004000000 */
.L_x_172:
[----:B------:R-:W-:Y:S05]  /*9aa0*/  BSYNC B1 ;  /* 0x0000000000017941 */ /* 0x000fea0003800000 */
.L_x_171:
[----:B------:R-:W-:-:S13]  /*9ab0*/  LOP3.LUT P0, RZ, R4, 0xff, RZ, 0xc0, !PT ;  /* 0x000000ff04ff7812 */ /* 0x000fda000780c0ff */
[----:B------:R-:W-:Y:S05]  /*9ac0*/  @P0 BRA `(.L_x_175) ;  /* 0xfffffff000b00947 */ /* 0x000fea000383ffff */
[----:B------:R-:W-:Y:S05]  /*9ad0*/  BSYNC B0 ;  /* 0x0000000000007941 */ /* 0x000fea0003800000 */
.L_x_164:
[----:B------:R-:W-:-:S03]  /*9ae0*/  UMOV UR4, 0xffffffff ;  /* 0xffffffff00047882 */ /* 0x000fc60000000000 */
[----:B------:R-:W-:Y:S05]  /*9af0*/  BRA.DIV UR4, `(.L_x_176) ;  /* 0x0000000604387947 */ /* 0x000fea000b800000 */
[----:B------:R-:W-:-:S13]  /*9b00*/  ELECT P6, URZ, PT ;  /* 0x00000000003f782f */ /* 0x000fda00038c0000 */
.L_x_191:
[----:B------:R-:W-:Y:S04]  /*9b10*/  BSSY B0, `(.L_x_177) ;  /* 0x0000034000007945 */ /* 0x000fe80003800000 */
[----:B------:R-:W-:Y:S05]  /*9b20*/  @!P6 BRA `(.L_x_178) ;  /* 0x0000000000c8e947 */ /* 0x000fea0003800000 */
[----:B------:R-:W-:-:S04]  /*9b30*/  LOP3.LUT R18, R18, 0x2, RZ, 0xfc, !PT ;  /* 0x0000000212127812 */ /* 0x000fc800078efcff */
[----:B------:R-:W-:-:S13]  /*9b40*/  ISETP.NE.AND P0, PT, R18, 0x3, PT ;  /* 0x000000031200780c */ /* 0x000fda0003f05270 */
[----:B------:R-:W-:Y:S05]  /*9b50*/  @!P0 BRA `(.L_x_179) ;  /* 0x0000000000048947 */ /* 0x000fea0003800000 */
[----:B------:R-:W-:Y:S01]  /*9b60*/  BPT.TRAP 0x1 ;  /* 0x000000040000795c */ /* 0x000fe20000300000 */
.L_x_179:
[----:B------:R-:W0:Y:S01]  /*9b70*/  S2R R5, SR_CgaCtaId ;  /* 0x0000000000057919 */ /* 0x000e220000008800 */
[----:B------:R-:W-:Y:S02]  /*9b80*/  MOV R0, 0x400 ;  /* 0x0000040000007802 */ /* 0x000fe40000000f00 */
[----:B------:R-:W-:Y:S02]  /*9b90*/  SHF.L.U32 R2, R3, 0x1f, RZ ;  /* 0x0000001f03027819 */ /* 0x000fe400000006ff */
[----:B0-----:R-:W-:-:S05]  /*9ba0*/  LEA R5, R5, R0, 0x18 ;  /* 0x0000000005057211 */ /* 0x001fca00078ec0ff */
[----:B------:R-:W-:-:S04]  /*9bb0*/  VIADD R5, R5, 0x28 ;  /* 0x0000002805057836 */ /* 0x000fc80000000000 */
[C---:B------:R-:W-:Y:S02]  /*9bc0*/  IMAD R7, R8.reuse, 0x8, R5 ;  /* 0x0000000808077824 */ /* 0x040fe400078e0205 */
[----:B------:R-:W-:Y:S02]  /*9bd0*/  VIADD R8, R8, 0x1 ;  /* 0x0000000108087836 */ /* 0x000fe40000000000 */
[----:B------:R-:W0:Y:S03]  /*9be0*/  SYNCS.PHASECHK.TRANS64.TRYWAIT P0, [R7+URZ], R2 ;  /* 0x00000002070075a7 */ /* 0x000e26000800017f */
[----:B------:R-:W-:-:S04]  /*9bf0*/  ISETP.NE.AND P1, PT, R8, 0x5, PT ;  /* 0x000000050800780c */ /* 0x000fc80003f25270 */
[----:B------:R-:W-:Y:S02]  /*9c00*/  SEL R0, RZ, 0x1, P1 ;  /* 0x00000001ff007807 */ /* 0x000fe40000800000 */
[----:B------:R-:W-:Y:S02]  /*9c10*/  SEL R8, R8, RZ, P1 ;  /* 0x000000ff08087207 */ /* 0x000fe40000800000 */
[----:B------:R-:W-:-:S03]  /*9c20*/  LOP3.LUT R9, R3, R0, RZ, 0x3c, !PT ;  /* 0x0000000003097212 */ /* 0x000fc600078e3cff */
[----:B------:R-:W-:Y:S01]  /*9c30*/  IMAD R6, R8, 0x8, R5 ;  /* 0x0000000808067824 */ /* 0x000fe200078e0205 */
[----:B------:R-:W-:Y:S01]  /*9c40*/  SHF.L.U32 R3, R9, 0x1f, RZ ;  /* 0x0000001f09037819 */ /* 0x000fe200000006ff */
[----:B0-----:R-:W-:Y:S06]  /*9c50*/  @!P0 BRA `(.L_x_180) ;  /* 0x0000000400008947 */ /* 0x001fec0003800000 */
.L_x_192:
[----:B------:R-:W1:Y:S01]  /*9c60*/  SYNCS.PHASECHK.TRANS64.TRYWAIT P0, [R6+URZ], R3 ;  /* 0x00000003060075a7 */ /* 0x000e62000800017f */
[----:B------:R-:W-:-:S05]  /*9c70*/  VIADD R0, R8, 0x1 ;  /* 0x0000000108007836 */ /* 0x000fca0000000000 */
[----:B------:R-:W-:-:S04]  /*9c80*/  ISETP.NE.AND P1, PT, R0, 0x5, PT ;  /* 0x000000050000780c */ /* 0x000fc80003f25270 */
[----:B0-----:R-:W-:Y:S02]  /*9c90*/  SEL R2, RZ, 0x1, P1 ;  /* 0x00000001ff027807 */ /* 0x001fe40000800000 */
[----:B------:R-:W-:Y:S02]  /*9ca0*/  SEL R0, R0, RZ, P1 ;  /* 0x000000ff00007207 */ /* 0x000fe40000800000 */
[----:B------:R-:W-:-:S03]  /*9cb0*/  LOP3.LUT R9, R9, R2, RZ, 0x3c, !PT ;  /* 0x0000000209097212 */ /* 0x000fc600078e3cff */
[----:B------:R-:W-:Y:S01]  /*9cc0*/  IMAD R7, R0, 0x8, R5 ;  /* 0x0000000800077824 */ /* 0x000fe200078e0205 */
[----:B------:R-:W-:Y:S01]  /*9cd0*/  SHF.L.U32 R4, R9, 0x1f, RZ ;  /* 0x0000001f09047819 */ /* 0x000fe200000006ff */
[----:B-1----:R-:W-:Y:S06]  /*9ce0*/  @!P0 BRA `(.L_x_181) ;  /* 0x0000000000f08947 */ /* 0x002fec0003800000 */
.L_x_193:
[----:B------:R-:W1:Y:S01]  /*9cf0*/  SYNCS.PHASECHK.TRANS64.TRYWAIT P0, [R7+URZ], R4 ;  /* 0x00000004070075a7 */ /* 0x000e62000800017f */
[----:B------:R-:W-:-:S05]  /*9d00*/  VIADD R0, R0, 0x1 ;  /* 0x0000000100007836 */ /* 0x000fca0000000000 */
[----:B------:R-:W-:-:S04]  /*9d10*/  ISETP.NE.AND P1, PT, R0, 0x5, PT ;  /* 0x000000050000780c */ /* 0x000fc80003f25270 */
[----:B------:R-:W-:Y:S02]  /*9d20*/  SEL R2, RZ, 0x1, P1 ;  /* 0x00000001ff027807 */ /* 0x000fe40000800000 */
[----:B------:R-:W-:Y:S02]  /*9d30*/  SEL R0, R0, RZ, P1 ;  /* 0x000000ff00007207 */ /* 0x000fe40000800000 */
[----:B------:R-:W-:-:S03]  /*9d40*/  LOP3.LUT R9, R9, R2, RZ, 0x3c, !PT ;  /* 0x0000000209097212 */ /* 0x000fc600078e3cff */
[----:B0-----:R-:W-:Y:S01]  /*9d50*/  IMAD R6, R0, 0x8, R5 ;  /* 0x0000000800067824 */ /* 0x001fe200078e0205 */
[----:B------:R-:W-:Y:S01]  /*9d60*/  SHF.L.U32 R3, R9, 0x1f, RZ ;  /* 0x0000001f09037819 */ /* 0x000fe200000006ff */
[----:B-1----:R-:W-:Y:S06]  /*9d70*/  @!P0 BRA `(.L_x_182) ;  /* 0x0000000000e08947 */ /* 0x002fec0003800000 */
.L_x_194:
[----:B------:R-:W1:Y:S01]  /*9d80*/  SYNCS.PHASECHK.TRANS64.TRYWAIT P0, [R6+URZ], R3 ;  /* 0x00000003060075a7 */ /* 0x000e62000800017f */
[----:B------:R-:W-:-:S05]  /*9d90*/  VIADD R0, R0, 0x1 ;  /* 0x0000000100007836 */ /* 0x000fca0000000000 */
[----:B------:R-:W-:-:S04]  /*9da0*/  ISETP.NE.AND P1, PT, R0, 0x5, PT ;  /* 0x000000050000780c */ /* 0x000fc80003f25270 */
[----:B------:R-:W-:Y:S02]  /*9db0*/  SEL R2, RZ, 0x1, P1 ;  /* 0x00000001ff027807 */ /* 0x000fe40000800000 */
[----:B------:R-:W-:Y:S02]  /*9dc0*/  SEL R0, R0, RZ, P1 ;  /* 0x000000ff00007207 */ /* 0x000fe40000800000 */
[----:B------:R-:W-:Y:S01]  /*9dd0*/  LOP3.LUT R2, R9, R2, RZ, 0x3c, !PT ;  /* 0x0000000209027212 */ /* 0x000fe200078e3cff */
[----:B-1----:R-:W-:Y:S06]  /*9de0*/  @!P0 BRA `(.L_x_183) ;  /* 0x0000000000d88947 */ /* 0x002fec0003800000 */
.L_x_195:
[----:B------:R-:W-:Y:S01]  /*9df0*/  IMAD R5, R0, 0x8, R5 ;  /* 0x0000000800057824 */ /* 0x000fe200078e0205 */
[----:B------:R-:W-:-:S07]  /*9e00*/  SHF.L.U32 R0, R2, 0x1f, RZ ;  /* 0x0000001f02007819 */ /* 0x000fce00000006ff */
.L_x_184:
[----:B--2---:R2:W3:Y:S02]  /*9e10*/  SYNCS.PHASECHK.TRANS64.TRYWAIT P0, [R5+URZ], R0 ;  /* 0x00000000050075a7 */ /* 0x0044e4000800017f */
[----:B---3--:R-:W-:Y:S05]  /*9e20*/  @!P0 NANOSLEEP.SYNCS 0x989680 ;  /* 0x009896800000895d */ /* 0x008fea0003900000 */
[----:B------:R-:W3:Y:S02]  /*9e30*/  @!P0 SYNCS.PHASECHK.TRANS64 P0, [R5+URZ], R0 ;  /* 0x00000000050085a7 */ /* 0x000ee4000800007f */
[----:B---3--:R-:W-:Y:S05]  /*9e40*/  @!P0 BRA `(.L_x_184) ;  /* 0xfffffffc00f08947 */ /* 0x008fea000383ffff */
.L_x_178:
[----:B------:R-:W-:Y:S05]  /*9e50*/  BSYNC B0 ;  /* 0x0000000000007941 */ /* 0x000fea0003800000 */
.L_x_177:
[----:B------:R-:W-:Y:S05]  /*9e60*/  EXIT ;  /* 0x000000000000794d */ /* 0x000fea0003800000 */
.L_x_21:
[----:B-1----:R1:W2:Y:S02]  /*9e70*/  SYNCS.PHASECHK.TRANS64.TRYWAIT P1, [R3+URZ], R0 ;  /* 0x00000000030075a7 */ /* 0x0022a4000802017f */
[----:B--2---:R-:W-:Y:S05]  /*9e80*/  @!P1 NANOSLEEP.SYNCS 0x989680 ;  /* 0x009896800000995d */ /* 0x004fea0003900000 */
[----:B------:R-:W2:Y:S02]  /*9e90*/  @!P1 SYNCS.PHASECHK.TRANS64 P1, [R3+URZ], R0 ;  /* 0x00000000030095a7 */ /* 0x000ea4000802007f */
[----:B--2---:R-:W-:Y:S05]  /*9ea0*/  @!P1 BRA `(.L_x_21) ;  /* 0xfffffffc00f09947 */ /* 0x004fea000383ffff */
[----:B------:R-:W-:Y:S05]  /*9eb0*/  BRA `(.L_x_20) ;  /* 0xffffff7800387947 */ /* 0x000fea000383ffff */
.L_x_26:
[----:B-1----:R1:W2:Y:S02]  /*9ec0*/  SYNCS.PHASECHK.TRANS64.TRYWAIT P1, [R5+URZ], R4 ;  /* 0x00000004050075a7 */ /* 0x0022a4000802017f */
[----:B--2---:R-:W-:Y:S05]  /*9ed0*/  @!P1 NANOSLEEP.SYNCS 0x989680 ;  /* 0x009896800000995d */ /* 0x004fea0003900000 */
[----:B------:R-:W2:Y:S02]  /*9ee0*/  @!P1 SYNCS.PHASECHK.TRANS64 P1, [R5+URZ], R4 ;  /* 0x00000004050095a7 */ /* 0x000ea4000802007f */
[----:B--2---:R-:W-:Y:S05]  /*9ef0*/  @!P1 BRA `(.L_x_26) ;  /* 0xfffffffc00f09947 */ /* 0x004fea000383ffff */
[----:B------:R-:W-:Y:S05]  /*9f00*/  BRA `(.L_x_25) ;  /* 0xffffff8400e87947 */ /* 0x000fea000383ffff */
.L_x_165:
[----:B------:R-:W-:Y:S01]  /*9f10*/  BSSY B1, `(.L_x_185) ;  /* 0x0000006000017945 */ /* 0x000fe20003800000 */
[----:B------:R-:W-:-:S07]  /*9f20*/  IMAD.MOV.U32 R15, RZ, RZ, -0x1 ;  /* 0xffffffffff0f7424 */ /* 0x000fce00078e00ff */
[----:B------:R-:W-:Y:S05]  /*9f30*/  WARPSYNC.COLLECTIVE R15, `(.L_x_186) ;  /* 0x000000000f0c7348 */ /* 0x000fea0003c00000 */
[----:B------:R-:W-:Y:S02]  /*9f40*/  ELECT P6, UR62, PT ;  /* 0x00000000003e782f */ /* 0x000fe400038c0000 */
[----:B------:R-:W-:Y:S01]  /*9f50*/  MOV R14, UR62 ;  /* 0x0000003e000e7c02 */ /* 0x000fe20008000f00 */
[----:B------:R-:W-:Y:S10]  /*9f60*/  ENDCOLLECTIVE ;  /* 0x000000000000791b */ /* 0x000ff40003800000 */
.L_x_186:
[----:B------:R-:W-:Y:S05]  /*9f70*/  BSYNC B1 ;  /* 0x0000000000017941 */ /* 0x000fea0003800000 */
.L_x_185:
[----:B------:R-:W-:Y:S05]  /*9f80*/  BRA `(.L_x_187) ;  /* 0xffffffec008c7947 */ /* 0x000fea000383ffff */
.L_x_168:
[----:B-1----:R1:W2:Y:S02]  /*9f90*/  SYNCS.PHASECHK.TRANS64.TRYWAIT P0, [R23+URZ+0x28], R14 ;  /* 0x0000280e170075a7 */ /* 0x0022a4000800017f */
[----:B--2---:R-:W-:Y:S05]  /*9fa0*/  @!P0 NANOSLEEP.SYNCS 0x989680 ;  /* 0x009896800000895d */ /* 0x004fea0003900000 */
[----:B------:R-:W2:Y:S02]  /*9fb0*/  @!P0 SYNCS.PHASECHK.TRANS64 P0, [R23+URZ+0x28], R14 ;  /* 0x0000280e170085a7 */ /* 0x000ea4000800007f */
[----:B--2---:R-:W-:Y:S05]  /*9fc0*/  @!P0 BRA `(.L_x_168) ;  /* 0xfffffffc00f08947 */ /* 0x004fea000383ffff */
[----:B------:R-:W-:Y:S05]  /*9fd0*/  BRA `(.L_x_188) ;  /* 0xffffffec00cc7947 */ /* 0x000fea000383ffff */
.L_x_176:
[----:B------:R-:W-:Y:S01]  /*9fe0*/  BSSY B0, `(.L_x_189) ;  /* 0x0000006000007945 */ /* 0x000fe20003800000 */
[----:B------:R-:W-:-:S07]  /*9ff0*/  IMAD.MOV.U32 R15, RZ, RZ, -0x1 ;  /* 0xffffffffff0f7424 */ /* 0x000fce00078e00ff */
[----:B------:R-:W-:Y:S05]  /*a000*/  WARPSYNC.COLLECTIVE R15, `(.L_x_190) ;  /* 0x000000000f0c7348 */ /* 0x000fea0003c00000 */
[----:B------:R-:W-:Y:S02]  /*a010*/  ELECT P6, UR62, PT ;  /* 0x00000000003e782f */ /* 0x000fe400038c0000 */
[----:B------:R-:W-:Y:S01]  /*a020*/  MOV R14, UR62 ;  /* 0x0000003e000e7c02 */ /* 0x000fe20008000f00 */
[----:B------:R-:W-:Y:S10]  /*a030*/  ENDCOLLECTIVE ;  /* 0x000000000000791b */ /* 0x000ff40003800000 */
.L_x_190:
[----:B------:R-:W-:Y:S05]  /*a040*/  BSYNC B0 ;  /* 0x0000000000007941 */ /* 0x000fea0003800000 */
.L_x_189:
[----:B------:R-:W-:Y:S05]  /*a050*/  BRA `(.L_x_191) ;  /* 0xfffffff800ac7947 */ /* 0x000fea000383ffff */
.L_x_180:
[----:B0-----:R0:W1:Y:S02]  /*a060*/  SYNCS.PHASECHK.TRANS64.TRYWAIT P0, [R7+URZ], R2 ;  /* 0x00000002070075a7 */ /* 0x001064000800017f */
[----:B-1----:R-:W-:Y:S05]  /*a070*/  @!P0 NANOSLEEP.SYNCS 0x989680 ;  /* 0x009896800000895d */ /* 0x002fea0003900000 */
[----:B------:R-:W1:Y:S02]  /*a080*/  @!P0 SYNCS.PHASECHK.TRANS64 P0, [R7+URZ], R2 ;  /* 0x00000002070085a7 */ /* 0x000e64000800007f */
[----:B-1----:R-:W-:Y:S05]  /*a090*/  @!P0 BRA `(.L_x_180) ;  /* 0xfffffffc00f08947 */ /* 0x002fea000383ffff */
[----:B------:R-:W-:Y:S05]  /*a0a0*/  BRA `(.L_x_192) ;  /* 0xfffffff800ec7947 */ /* 0x000fea000383ffff */
.L_x_181:
[----:B0-----:R0:W1:Y:S02]  /*a0b0*/  SYNCS.PHASECHK.TRANS64.TRYWAIT P0, [R6+URZ], R3 ;  /* 0x00000003060075a7 */ /* 0x001064000800017f */
[----:B-1----:R-:W-:Y:S05]  /*a0c0*/  @!P0 NANOSLEEP.SYNCS 0x989680 ;  /* 0x009896800000895d */ /* 0x002fea0003900000 */
[----:B------:R-:W1:Y:S02]  /*a0d0*/  @!P0 SYNCS.PHASECHK.TRANS64 P0, [R6+URZ], R3 ;  /* 0x00000003060085a7 */ /* 0x000e64000800007f */
[----:B-1----:R-:W-:Y:S05]  /*a0e0*/  @!P0 BRA `(.L_x_181) ;  /* 0xfffffffc00f08947 */ /* 0x002fea000383ffff */
[----:B------:R-:W-:Y:S05]  /*a0f0*/  BRA `(.L_x_193) ;  /* 0xfffffff800fc7947 */ /* 0x000fea000383ffff */
.L_x_182:
[----:B0-----:R0:W1:Y:S02]  /*a100*/  SYNCS.PHASECHK.TRANS64.TRYWAIT P0, [R7+URZ], R4 ;  /* 0x00000004070075a7 */ /* 0x001064000800017f */
[----:B-1----:R-:W-:Y:S05]  /*a110*/  @!P0 NANOSLEEP.SYNCS 0x989680 ;  /* 0x009896800000895d */ /* 0x002fea0003900000 */
[----:B------:R-:W1:Y:S02]  /*a120*/  @!P0 SYNCS.PHASECHK.TRANS64 P0, [R7+URZ], R4 ;  /* 0x00000004070085a7 */ /* 0x000e64000800007f */
[----:B-1----:R-:W-:Y:S05]  /*a130*/  @!P0 BRA `(.L_x_182) ;  /* 0xfffffffc00f08947 */ /* 0x002fea000383ffff */
[----:B------:R-:W-:Y:S05]  /*a140*/  BRA `(.L_x_194) ;  /* 0xfffffffc000c7947 */ /* 0x000fea000383ffff */
.L_x_183:
[----:B-1----:R1:W2:Y:S02]  /*a150*/  SYNCS.PHASECHK.TRANS64.TRYWAIT P0, [R6+URZ], R3 ;  /* 0x00000003060075a7 */ /* 0x0022a4000800017f */
[----:B--2---:R-:W-:Y:S05]  /*a160*/  @!P0 NANOSLEEP.SYNCS 0x989680 ;  /* 0x009896800000895d */ /* 0x004fea0003900000 */
[----:B------:R-:W2:Y:S02]  /*a170*/  @!P0 SYNCS.PHASECHK.TRANS64 P0, [R6+URZ], R3 ;  /* 0x00000003060085a7 */ /* 0x000ea4000800007f */
[----:B--2---:R-:W-:Y:S05]  /*a180*/  @!P0 BRA `(.L_x_183) ;  /* 0xfffffffc00f08947 */ /* 0x004fea000383ffff */
[----:B------:R-:W-:Y:S05]  /*a190*/  BRA `(.L_x_195) ;  /* 0xfffffffc00147947 */ /* 0x000fea000383ffff */
.L_x_196:
[----:B------:R-:W-:-:S00]  /*a1a0*/  BRA `(.L_x_196) ;  /* 0xfffffffc00fc7947 */ /* 0x000fc0000383ffff */
[----:B------:R-:W-:-:S00]  /*a1b0*/  NOP ;  /* 0x0000000000007918 */ /* 0x000fc00000000000 */
        /* <DEDUP_REMOVED lines=12> */
.L_x_197:


//--------------------- .nv.global.init           --------------------------
	.section	.nv.global.init,"aw",@progbits
.nv.global.init:
	.type		$str$22,@object
	.size		$str$22,($str$23 - $str$22)
$str$22:
        /*0000*/ 	.byte	0x6b, 0x5f, 0x74, 0x69, 0x6c, 0x65, 0x5f, 0x63, 0x6f, 0x75, 0x6e, 0x74, 0x20, 0x3e, 0x3d, 0x20
        /*0010*/ 	.byte	0x31, 0x00
	.type		$str$23,@object
	.size		$str$23,(__unnamed_1 - $str$23)
$str$23:
        /*0012*/ 	.byte	0x2f, 0x74, 0x6d, 0x70, 0x2f, 0x63, 0x75, 0x74, 0x6c, 0x61, 0x73, 0x73, 0x5f, 0x73, 0x77, 0x65
        /*0022*/ 	.byte	0x65, 0x70, 0x5f, 0x73, 0x72, 0x63, 0x2f, 0x69, 0x6e, 0x63, 0x6c, 0x75, 0x64, 0x65, 0x2f, 0x63
        /*0032*/ 	.byte	0x75, 0x74, 0x6c, 0x61, 0x73, 0x73, 0x2f, 0x67, 0x65, 0x6d, 0x6d, 0x2f, 0x63, 0x6f, 0x6c, 0x6c
        /*0042*/ 	.byte	0x65, 0x63, 0x74, 0x69, 0x76, 0x65, 0x2f, 0x73, 0x6d, 0x39, 0x30, 0x5f, 0x6d, 0x6d, 0x61, 0x5f
        /*0052*/ 	.byte	0x74, 0x6d, 0x61, 0x5f, 0x67, 0x6d, 0x6d, 0x61, 0x5f, 0x73, 0x73, 0x5f, 0x77, 0x61, 0x72, 0x70
        /*0062*/ 	.byte	0x73, 0x70, 0x65, 0x63, 0x69, 0x61, 0x6c, 0x69, 0x7a, 0x65, 0x64, 0x2e, 0x68, 0x70, 0x70, 0x00
	.type		__unnamed_1,@object
	.size		__unnamed_1,(.L_0 - __unnamed_1)
__unnamed_1:
        /*0072*/ 	.byte	0x76, 0x6f, 0x69, 0x64, 0x20, 0x63, 0x75, 0x74, 0x6c, 0x61, 0x73, 0x73, 0x3a, 0x3a, 0x67, 0x65
        /* <DEDUP_REMOVED lines=177> */
        /*0b92*/ 	.byte	0x65, 0x6e, 0x74, 0x69, 0x74, 0x79, 0x5d, 0x00
.L_0:


//--------------------- .nv.shared._ZN7cutlass13device_kernelINS_4gemm6kernel13GemmUniversalIN4cute5tupleIJiiiiEEENS1_10collective13CollectiveMmaINS1_34MainloopSm90TmaGmmaWarpSpecializedILi5ENS5_IJNS4_1CILi1EEENSA_ILi2EEESB_EEENS1_35KernelTmaWarpSpecializedCooperativeEEENS5_IJNSA_ILi256EEENSA_ILi64EEENSA_ILi128EEEEEENS_10tfloat32_tENS5_IJlSB_lEEESK_SL_NS4_8TiledMMAINS4_8MMA_AtomIJNS4_4SM904GMMA29MMA_64x64x8_F32TF32TF32_SS_TNILNSP_7ScaleInE1ELSR_1EEEEEENS4_6LayoutINS5_IJSC_SB_SB_EEENS5_IJSB_NSA_ILi0EEESW_EEEEENS5_IJNS4_10UnderscoreESZ_SZ_EEEEENS4_23SM90_TMA_LOAD_MULTICASTENS4_14ComposedLayoutINS4_7SwizzleILi3ELi4ELi3EEENS4_18smem_ptr_flag_bitsILi32EEENSU_INS5_IJNSA_ILi8EEENSA_ILi32EEEEEENS5_IJS19_SB_EEEEEEEvNS4_8identityENS4_13SM90_TMA_LOADES1D_vS1E_EENS_8epilogue10collective6detail29Sm90TmaWarpSpecializedAdapterINS1I_15DefaultEpilogueISK_SL_SL_NS1H_6thread17LinearCombinationISK_Li1EffLNS1M_9ScaleType4KindE0ELNS_15FloatRoundStyleE2ESK_EENS1_15EpilogueDefaultEEEEEvvEEEEvNT_6ParamsE --------------------------
	.section	.nv.shared._ZN7cutlass13device_kernelINS_4gemm6kernel13GemmUniversalIN4cute5tupleIJiiiiEEENS1_10collective13CollectiveMmaINS1_34MainloopSm90TmaGmmaWarpSpecializedILi5ENS5_IJNS4_1CILi1EEENSA_ILi2EEESB_EEENS1_35KernelTmaWarpSpecializedCooperativeEEENS5_IJNSA_ILi256EEENSA_ILi64EEENSA_ILi128EEEEEENS_10tfloat32_tENS5_IJlSB_lEEESK_SL_NS4_8TiledMMAINS4_8MMA_AtomIJNS4_4SM904GMMA29MMA_64x64x8_F32TF32TF32_SS_TNILNSP_7ScaleInE1ELSR_1EEEEEENS4_6LayoutINS5_IJSC_SB_SB_EEENS5_IJSB_NSA_ILi0EEESW_EEEEENS5_IJNS4_10UnderscoreESZ_SZ_EEEEENS4_23SM90_TMA_LOAD_MULTICASTENS4_14ComposedLayoutINS4_7SwizzleILi3ELi4ELi3EEENS4_18smem_ptr_flag_bitsILi32EEENSU_INS5_IJNSA_ILi8EEENSA_ILi32EEEEEENS5_IJS19_SB_EEEEEEEvNS4_8identityENS4_13SM90_TMA_LOADES1D_vS1E_EENS_8epilogue10collective6detail29Sm90TmaWarpSpecializedAdapterINS1I_15DefaultEpilogueISK_SL_SL_NS1H_6thread17LinearCombinationISK_Li1EffLNS1M_9ScaleType4KindE0ELNS_15FloatRoundStyleE2ESK_EENS1_15EpilogueDefaultEEEEEvvEEEEvNT_6ParamsE,"aw",@nobits
	.sectionflags	@""
	.align	16
	.zero		1024


//--------------------- .nv.shared.reserved.0     --------------------------
	.section	.nv.shared.reserved.0,"aw",@nobits
	.weak		__nv_reservedSMEM_offset_0_alias
	.size		__nv_reservedSMEM_offset_0_alias, 0, 0
	.other		__nv_reservedSMEM_offset_0_alias,@"STO_CUDA_RESERVED_SHARED STV_DEFAULT"
__nv_reservedSMEM_offset_0_alias:
	.zero		0


//--------------------- .nv.global                --------------------------
	.section	.nv.global,"aw",@nobits
.nv.global:
	.type		_ZN39_INTERNAL_72cd1426_4_k_cu_b271521d_62274cute1_E,@object
	.size		_ZN39_INTERNAL_72cd1426_4_k_cu_b271521d_62274cute1_E,(_ZN39_INTERNAL_72cd1426_4_k_cu_b271521d_62274cuda3std3__45__cpo6cbeginE - _ZN39_INTERNAL_72cd1426_4_k_cu_b271521d_62274cute1_E)
_ZN39_INTERNAL_72cd1426_4_k_cu_b271521d_62274cute1_E:
	.zero		1
	.type		_ZN39_INTERNAL_72cd1426_4_k_cu_b271521d_62274cuda3std3__45__cpo6cbeginE,@object
	.size		_ZN39_INTERNAL_72cd1426_4_k_cu_b271521d_62274cuda3std3__45__cpo6cbeginE,(_ZN39_INTERNAL_72cd1426_4_k_cu_b271521d_62274cuda3std3__48in_placeE - _ZN39_INTERNAL_72cd1426_4_k_cu_b271521d_62274cuda3std3__45__cpo6cbeginE)
_ZN39_INTERNAL_72cd1426_4_k_cu_b271521d_62274cuda3std3__45__cpo6cbeginE:
	.zero		1
	.type		_ZN39_INTERNAL_72cd1426_4_k_cu_b271521d_62274cuda3std3__48in_placeE,@object
	.size		_ZN39_INTERNAL_72cd1426_4_k_cu_b271521d_62274cuda3std3__48in_placeE,(_ZN39_INTERNAL_72cd1426_4_k_cu_b271521d_62274cuda3std6ranges3__45__cpo9iter_moveE - _ZN39_INTERNAL_72cd1426_4_k_cu_b271521d_62274cuda3std3__48in_placeE)
_ZN39_INTERNAL_72cd1426_4_k_cu_b271521d_62274cuda3std3__48in_placeE:
	.zero		1
	.type		_ZN39_INTERNAL_72cd1426_4_k_cu_b271521d_62274cuda3std6ranges3__45__cpo9iter_moveE,@object
	.size		_ZN39_INTERNAL_72cd1426_4_k_cu_b271521d_62274cuda3std6ranges3__45__cpo9iter_moveE,(_ZN39_INTERNAL_72cd1426_4_k_cu_b271521d_62274cuda3std3__45__cpo5beginE - _ZN39_INTERNAL_72cd1426_4_k_cu_b271521d_62274cuda3std6ranges3__45__cpo9iter_moveE)
_ZN39_INTERNAL_72cd1426_4_k_cu_b271521d_62274cuda3std6ranges3__45__cpo9iter_moveE:
	.zero		1
	.type		_ZN39_INTERNAL_72cd1426_4_k_cu_b271521d_62274cuda3std3__45__cpo5beginE,@object
	.size		_ZN39_INTERNAL_72cd1426_4_k_cu_b271521d_62274cuda3std3__45__cpo5beginE,(_ZN39_INTERNAL_72cd1426_4_k_cu_b271521d_62274cuda3std3__441_GLOBAL__N__72cd1426_4_k_cu_b271521d_62276ignoreE - _ZN39_INTERNAL_72cd1426_4_k_cu_b271521d_62274cuda3std3__45__cpo5beginE)
_ZN39_INTERNAL_72cd1426_4_k_cu_b271521d_62274cuda3std3__45__cpo5beginE:
	.zero		1
	.type		_ZN39_INTERNAL_72cd1426_4_k_cu_b271521d_62274cuda3std3__441_GLOBAL__N__72cd1426_4_k_cu_b271521d_62276ignoreE,@object
	.size		_ZN39_INTERNAL_72cd1426_4_k_cu_b271521d_62274cuda3std3__441_GLOBAL__N__72cd1426_4_k_cu_b271521d_62276ignoreE,(_ZN39_INTERNAL_72cd1426_4_k_cu_b271521d_62274cute7productE - _ZN39_INTERNAL_72cd1426_4_k_cu_b271521d_62274cuda3std3__441_GLOBAL__N__72cd1426_4_k_cu_b271521d_62276ignoreE)
_ZN39_INTERNAL_72cd1426_4_k_cu_b271521d_62274cuda3std3__441_GLOBAL__N__72cd1426_4_k_cu_b271521d_62276ignoreE:
	.zero		1
	.type		_ZN39_INTERNAL_72cd1426_4_k_cu_b271521d_62274cute7productE,@object
	.size		_ZN39_INTERNAL_72cd1426_4_k_cu_b271521d_62274cute7productE,(_ZN39_INTERNAL_72cd1426_4_k_cu_b271521d_62274cuda3std3__45__cpo3endE - _ZN39_INTERNAL_72cd1426_4_k_cu_b271521d_62274cute7productE)
_ZN39_INTERNAL_72cd1426_4_k_cu_b271521d_62274cute7productE:
	.zero		1
	.type		_ZN39_INTERNAL_72cd1426_4_k_cu_b271521d_62274cuda3std3__45__cpo3endE,@object
	.size		_ZN39_INTERNAL_72cd1426_4_k_cu_b271521d_62274cuda3std3__45__cpo3endE,(_ZN39_INTERNAL_72cd1426_4_k_cu_b271521d_62274cuda3std3__419piecewise_constructE - _ZN39_INTERNAL_72cd1426_4_k_cu_b271521d_62274cuda3std3__45__cpo3endE)
_ZN39_INTERNAL_72cd1426_4_k_cu_b271521d_62274cuda3std3__45__cpo3endE:
	.zero		1
	.type		_ZN39_INTERNAL_72cd1426_4_k_cu_b271521d_62274cuda3std3__419piecewise_constructE,@object
	.size		_ZN39_INTERNAL_72cd1426_4_k_cu_b271521d_62274cuda3std3__419piecewise_constructE,(_ZN39_INTERNAL_72cd1426_4_k_cu_b271521d_62274cuda3std3__45__cpo4cendE - _ZN39_INTERNAL_72cd1426_4_k_cu_b271521d_62274cuda3std3__419piecewise_constructE)
_ZN39_INTERNAL_72cd1426_4_k_cu_b271521d_62274cuda3std3__419piecewise_constructE:
	.zero		1
	.type		_ZN39_INTERNAL_72cd1426_4_k_cu_b271521d_62274cuda3std3__45__cpo4cendE,@object
	.size		_ZN39_INTERNAL_72cd1426_4_k_cu_b271521d_62274cuda3std3__45__cpo4cendE,(_ZN39_INTERNAL_72cd1426_4_k_cu_b271521d_62274cuda3std6ranges3__45__cpo4swapE - _ZN39_INTERNAL_72cd1426_4_k_cu_b271521d_62274cuda3std3__45__cpo4cendE)
_ZN39_INTERNAL_72cd1426_4_k_cu_b271521d_62274cuda3std3__45__cpo4cendE:
	.zero		1
	.type		_ZN39_INTERNAL_72cd1426_4_k_cu_b271521d_62274cuda3std6ranges3__45__cpo4swapE,@object
	.size		_ZN39_INTERNAL_72cd1426_4_k_cu_b271521d_62274cuda3std6ranges3__45__cpo4swapE,(.L_8 - _ZN39_INTERNAL_72cd1426_4_k_cu_b271521d_62274cuda3std6ranges3__45__cpo4swapE)
_ZN39_INTERNAL_72cd1426_4_k_cu_b271521d_62274cuda3std6ranges3__45__cpo4swapE:
	.zero		1
.L_8:


//--------------------- .nv.constant0._ZN7cutlass13device_kernelINS_4gemm6kernel13GemmUniversalIN4cute5tupleIJiiiiEEENS1_10collective13CollectiveMmaINS1_34MainloopSm90TmaGmmaWarpSpecializedILi5ENS5_IJNS4_1CILi1EEENSA_ILi2EEESB_EEENS1_35KernelTmaWarpSpecializedCooperativeEEENS5_IJNSA_ILi256EEENSA_ILi64EEENSA_ILi128EEEEEENS_10tfloat32_tENS5_IJlSB_lEEESK_SL_NS4_8TiledMMAINS4_8MMA_AtomIJNS4_4SM904GMMA29MMA_64x64x8_F32TF32TF32_SS_TNILNSP_7ScaleInE1ELSR_1EEEEEENS4_6LayoutINS5_IJSC_SB_SB_EEENS5_IJSB_NSA_ILi0EEESW_EEEEENS5_IJNS4_10UnderscoreESZ_SZ_EEEEENS4_23SM90_TMA_LOAD_MULTICASTENS4_14ComposedLayoutINS4_7SwizzleILi3ELi4ELi3EEENS4_18smem_ptr_flag_bitsILi32EEENSU_INS5_IJNSA_ILi8EEENSA_ILi32EEEEEENS5_IJS19_SB_EEEEEEEvNS4_8identityENS4_13SM90_TMA_LOADES1D_vS1E_EENS_8epilogue10collective6detail29Sm90TmaWarpSpecializedAdapterINS1I_15DefaultEpilogueISK_SL_SL_NS1H_6thread17LinearCombinationISK_Li1EffLNS1M_9ScaleType4KindE0ELNS_15FloatRoundStyleE2ESK_EENS1_15EpilogueDefaultEEEEEvvEEEEvNT_6ParamsE --------------------------
	.section	.nv.constant0._ZN7cutlass13device_kernelINS_4gemm6kernel13GemmUniversalIN4cute5tupleIJiiiiEEENS1_10collective13CollectiveMmaINS1_34MainloopSm90TmaGmmaWarpSpecializedILi5ENS5_IJNS4_1CILi1EEENSA_ILi2EEESB_EEENS1_35KernelTmaWarpSpecializedCooperativeEEENS5_IJNSA_ILi256EEENSA_ILi64EEENSA_ILi128EEEEEENS_10tfloat32_tENS5_IJlSB_lEEESK_SL_NS4_8TiledMMAINS4_8MMA_AtomIJNS4_4SM904GMMA29MMA_64x64x8_F32TF32TF32_SS_TNILNSP_7ScaleInE1ELSR_1EEEEEENS4_6LayoutINS5_IJSC_SB_SB_EEENS5_IJSB_NSA_ILi0EEESW_EEEEENS5_IJNS4_10UnderscoreESZ_SZ_EEEEENS4_23SM90_TMA_LOAD_MULTICASTENS4_14ComposedLayoutINS4_7SwizzleILi3ELi4ELi3EEENS4_18smem_ptr_flag_bitsILi32EEENSU_INS5_IJNSA_ILi8EEENSA_ILi32EEEEEENS5_IJS19_SB_EEEEEEEvNS4_8identityENS4_13SM90_TMA_LOADES1D_vS1E_EENS_8epilogue10collective6detail29Sm90TmaWarpSpecializedAdapterINS1I_15DefaultEpilogueISK_SL_SL_NS1H_6thread17LinearCombinationISK_Li1EffLNS1M_9ScaleType4KindE0ELNS_15FloatRoundStyleE2ESK_EENS1_15EpilogueDefaultEEEEEvvEEEEvNT_6ParamsE,"a",@progbits
	.sectionflags	@""
	.align	4
.nv.constant0._ZN7cutlass13device_kernelINS_4gemm6kernel13GemmUniversalIN4cute5tupleIJiiiiEEENS1_10collective13CollectiveMmaINS1_34MainloopSm90TmaGmmaWarpSpecializedILi5ENS5_IJNS4_1CILi1EEENSA_ILi2EEESB_EEENS1_35KernelTmaWarpSpecializedCooperativeEEENS5_IJNSA_ILi256EEENSA_ILi64EEENSA_ILi128EEEEEENS_10tfloat32_tENS5_IJlSB_lEEESK_SL_NS4_8TiledMMAINS4_8MMA_AtomIJNS4_4SM904GMMA29MMA_64x64x8_F32TF32TF32_SS_TNILNSP_7ScaleInE1ELSR_1EEEEEENS4_6LayoutINS5_IJSC_SB_SB_EEENS5_IJSB_NSA_ILi0EEESW_EEEEENS5_IJNS4_10UnderscoreESZ_SZ_EEEEENS4_23SM90_TMA_LOAD_MULTICASTENS4_14ComposedLayoutINS4_7SwizzleILi3ELi4ELi3EEENS4_18smem_ptr_flag_bitsILi32EEENSU_INS5_IJNSA_ILi8EEENSA_ILi32EEEEEENS5_IJS19_SB_EEEEEEEvNS4_8identityENS4_13SM90_TMA_LOADES1D_vS1E_EENS_8epilogue10collective6detail29Sm90TmaWarpSpecializedAdapterINS1I_15DefaultEpilogueISK_SL_SL_NS1H_6thread17LinearCombinationISK_Li1EffLNS1M_9ScaleType4KindE0ELNS_15FloatRoundStyleE2ESK_EENS1_15EpilogueDefaultEEEEEvvEEEEvNT_6ParamsE:
	.zero		1664


//--------------------- SYMBOLS --------------------------

	.type		.nv.reservedSmem.offset0,@object
	.size		.nv.reservedSmem.offset0,0x4
	.type		__assertfail,@function
